//
// Generated by NVIDIA NVVM Compiler
//
// Compiler Build ID: CL-36424714
// Cuda compilation tools, release 13.0, V13.0.88
// Based on NVVM 20.0.0
//

.version 9.0
.target sm_100
.address_size 64

	// .globl	_Z20median_filter_gpu_gmPfS_i
// _ZZ23median_filter_gpu_sm_2dPfS_iE3shm has been demoted

.visible .entry _Z20median_filter_gpu_gmPfS_i(
	.param .u64 .ptr .align 1 _Z20median_filter_gpu_gmPfS_i_param_0,
	.param .u64 .ptr .align 1 _Z20median_filter_gpu_gmPfS_i_param_1,
	.param .u32 _Z20median_filter_gpu_gmPfS_i_param_2
)
{
	.reg .pred 	%p<7>;
	.reg .b32 	%r<35>;
	.reg .b32 	%f<79>;
	.reg .b64 	%rd<22>;

	ld.param.u64 	%rd8, [_Z20median_filter_gpu_gmPfS_i_param_0];
	ld.param.u64 	%rd9, [_Z20median_filter_gpu_gmPfS_i_param_1];
	ld.param.u32 	%r15, [_Z20median_filter_gpu_gmPfS_i_param_2];
	mov.u32 	%r16, %ctaid.x;
	shl.b32 	%r17, %r16, 3;
	mov.u32 	%r18, %tid.x;
	add.s32 	%r1, %r17, %r18;
	add.s32 	%r2, %r1, 4;
	mov.u32 	%r19, %ctaid.y;
	shl.b32 	%r20, %r19, 3;
	mov.u32 	%r21, %tid.y;
	add.s32 	%r22, %r20, %r21;
	mul.lo.s32 	%r23, %r15, %r15;
	cvt.u64.u32 	%rd1, %r23;
	setp.gt.s32 	%p1, %r2, 53;
	setp.gt.u32 	%p2, %r22, 49;
	or.pred  	%p3, %p1, %p2;
	@%p3 bra 	$L__BB0_8;
	shl.b32 	%r4, %r15, 2;
	cvt.s64.s32 	%rd10, %r2;
	add.s32 	%r25, %r22, 4;
	mul.lo.s32 	%r26, %r15, %r25;
	cvt.s64.s32 	%rd11, %r26;
	add.s64 	%rd12, %rd11, %rd10;
	shl.b64 	%rd13, %rd1, 2;
	add.s64 	%rd21, %rd12, %rd13;
	cvta.to.global.u64 	%rd3, %rd9;
	cvta.to.global.u64 	%rd4, %rd8;
	mov.b32 	%r31, 4;
	mul.wide.s32 	%rd15, %r15, 4;
$L__BB0_2:
	add.s32 	%r6, %r31, -4;
	mov.f32 	%f78, 0f00000000;
	mov.b32 	%r32, 0;
$L__BB0_3:
	add.s32 	%r29, %r6, %r32;
	mad.lo.s32 	%r30, %r29, %r15, %r22;
	mad.lo.s32 	%r33, %r15, %r30, %r1;
	mov.b32 	%r34, 0;
$L__BB0_4:
	mul.wide.s32 	%rd14, %r33, 4;
	add.s64 	%rd6, %rd4, %rd14;
	ld.global.f32 	%f6, [%rd6];
	add.f32 	%f7, %f78, %f6;
	ld.global.f32 	%f8, [%rd6+4];
	add.f32 	%f9, %f7, %f8;
	ld.global.f32 	%f10, [%rd6+8];
	add.f32 	%f11, %f9, %f10;
	ld.global.f32 	%f12, [%rd6+12];
	add.f32 	%f13, %f11, %f12;
	ld.global.f32 	%f14, [%rd6+16];
	add.f32 	%f15, %f13, %f14;
	ld.global.f32 	%f16, [%rd6+20];
	add.f32 	%f17, %f15, %f16;
	ld.global.f32 	%f18, [%rd6+24];
	add.f32 	%f19, %f17, %f18;
	ld.global.f32 	%f20, [%rd6+28];
	add.f32 	%f21, %f19, %f20;
	ld.global.f32 	%f22, [%rd6+32];
	add.f32 	%f78, %f21, %f22;
	setp.eq.s32 	%p4, %r34, 8;
	@%p4 bra 	$L__BB0_6;
	add.s64 	%rd16, %rd6, %rd15;
	ld.global.f32 	%f23, [%rd16];
	add.f32 	%f24, %f78, %f23;
	ld.global.f32 	%f25, [%rd16+4];
	add.f32 	%f26, %f24, %f25;
	ld.global.f32 	%f27, [%rd16+8];
	add.f32 	%f28, %f26, %f27;
	ld.global.f32 	%f29, [%rd16+12];
	add.f32 	%f30, %f28, %f29;
	ld.global.f32 	%f31, [%rd16+16];
	add.f32 	%f32, %f30, %f31;
	ld.global.f32 	%f33, [%rd16+20];
	add.f32 	%f34, %f32, %f33;
	ld.global.f32 	%f35, [%rd16+24];
	add.f32 	%f36, %f34, %f35;
	ld.global.f32 	%f37, [%rd16+28];
	add.f32 	%f38, %f36, %f37;
	ld.global.f32 	%f39, [%rd16+32];
	add.f32 	%f40, %f38, %f39;
	add.s64 	%rd17, %rd16, %rd15;
	ld.global.f32 	%f41, [%rd17];
	add.f32 	%f42, %f40, %f41;
	ld.global.f32 	%f43, [%rd17+4];
	add.f32 	%f44, %f42, %f43;
	ld.global.f32 	%f45, [%rd17+8];
	add.f32 	%f46, %f44, %f45;
	ld.global.f32 	%f47, [%rd17+12];
	add.f32 	%f48, %f46, %f47;
	ld.global.f32 	%f49, [%rd17+16];
	add.f32 	%f50, %f48, %f49;
	ld.global.f32 	%f51, [%rd17+20];
	add.f32 	%f52, %f50, %f51;
	ld.global.f32 	%f53, [%rd17+24];
	add.f32 	%f54, %f52, %f53;
	ld.global.f32 	%f55, [%rd17+28];
	add.f32 	%f56, %f54, %f55;
	ld.global.f32 	%f57, [%rd17+32];
	add.f32 	%f58, %f56, %f57;
	add.s64 	%rd18, %rd17, %rd15;
	ld.global.f32 	%f59, [%rd18];
	add.f32 	%f60, %f58, %f59;
	ld.global.f32 	%f61, [%rd18+4];
	add.f32 	%f62, %f60, %f61;
	ld.global.f32 	%f63, [%rd18+8];
	add.f32 	%f64, %f62, %f63;
	ld.global.f32 	%f65, [%rd18+12];
	add.f32 	%f66, %f64, %f65;
	ld.global.f32 	%f67, [%rd18+16];
	add.f32 	%f68, %f66, %f67;
	ld.global.f32 	%f69, [%rd18+20];
	add.f32 	%f70, %f68, %f69;
	ld.global.f32 	%f71, [%rd18+24];
	add.f32 	%f72, %f70, %f71;
	ld.global.f32 	%f73, [%rd18+28];
	add.f32 	%f74, %f72, %f73;
	ld.global.f32 	%f75, [%rd18+32];
	add.f32 	%f78, %f74, %f75;
	add.s32 	%r34, %r34, 4;
	add.s32 	%r33, %r33, %r4;
	bra.uni 	$L__BB0_4;
$L__BB0_6:
	add.s32 	%r32, %r32, 1;
	setp.ne.s32 	%p5, %r32, 9;
	@%p5 bra 	$L__BB0_3;
	div.rn.f32 	%f76, %f78, 0f44364000;
	shl.b64 	%rd19, %rd21, 2;
	add.s64 	%rd20, %rd3, %rd19;
	st.global.f32 	[%rd20], %f76;
	add.s64 	%rd21, %rd21, %rd1;
	add.s32 	%r31, %r31, 1;
	setp.ne.s32 	%p6, %r31, 54;
	@%p6 bra 	$L__BB0_2;
$L__BB0_8:
	ret;

}
	// .globl	_Z23median_filter_gpu_sm_2dPfS_i
.visible .entry _Z23median_filter_gpu_sm_2dPfS_i(
	.param .u64 .ptr .align 1 _Z23median_filter_gpu_sm_2dPfS_i_param_0,
	.param .u64 .ptr .align 1 _Z23median_filter_gpu_sm_2dPfS_i_param_1,
	.param .u32 _Z23median_filter_gpu_sm_2dPfS_i_param_2
)
{
	.local .align 4 .b8 	__local_depot1[2916];
	.reg .b64 	%SP;
	.reg .b64 	%SPL;
	.reg .pred 	%p<39>;
	.reg .b32 	%r<99>;
	.reg .b32 	%f<1559>;
	.reg .b64 	%rd<47>;
	// demoted variable
	.shared .align 4 .b8 _ZZ23median_filter_gpu_sm_2dPfS_iE3shm[1024];
	mov.u64 	%SPL, __local_depot1;
	ld.param.u64 	%rd18, [_Z23median_filter_gpu_sm_2dPfS_i_param_0];
	ld.param.u64 	%rd19, [_Z23median_filter_gpu_sm_2dPfS_i_param_1];
	ld.param.u32 	%r41, [_Z23median_filter_gpu_sm_2dPfS_i_param_2];
	cvta.to.global.u64 	%rd1, %rd18;
	add.u64 	%rd2, %SPL, 0;
	mov.u32 	%r1, %tid.x;
	mov.u32 	%r42, %ctaid.x;
	shl.b32 	%r3, %r42, 3;
	add.s32 	%r43, %r1, %r3;
	mov.u32 	%r2, %tid.y;
	mov.u32 	%r44, %ctaid.y;
	shl.b32 	%r4, %r44, 3;
	add.s32 	%r45, %r2, %r4;
	add.s32 	%r47, %r43, 4;
	add.s32 	%r48, %r45, 4;
	mul.wide.s32 	%rd21, %r41, %r41;
	shl.b64 	%rd3, %rd21, 2;
	mul.lo.s32 	%r5, %r41, %r48;
	cvt.s64.s32 	%rd4, %r47;
	setp.gt.s32 	%p4, %r47, 53;
	setp.gt.u32 	%p5, %r48, 53;
	or.pred  	%p6, %p4, %p5;
	@%p6 bra 	$L__BB1_35;
	ld.param.u32 	%r86, [_Z23median_filter_gpu_sm_2dPfS_i_param_2];
	or.b32  	%r51, %r2, %r1;
	and.b32  	%r6, %r51, 1020;
	shl.b32 	%r52, %r2, 6;
	mov.u32 	%r53, _ZZ23median_filter_gpu_sm_2dPfS_iE3shm;
	add.s32 	%r54, %r53, %r52;
	shl.b32 	%r55, %r1, 2;
	add.s32 	%r7, %r54, %r55;
	setp.lt.u32 	%p7, %r2, 4;
	setp.gt.u32 	%p8, %r1, 3;
	and.pred  	%p1, %p7, %p8;
	mul.lo.s32 	%r91, %r86, %r45;
	add.s32 	%r56, %r1, %r91;
	add.s32 	%r92, %r56, %r3;
	mul.lo.s32 	%r11, %r86, %r86;
	add.s32 	%r57, %r1, %r5;
	add.s32 	%r90, %r57, %r3;
	add.s32 	%r58, %r45, 8;
	mad.lo.s32 	%r59, %r86, %r58, %r1;
	add.s32 	%r89, %r59, %r3;
	add.s64 	%rd45, %rd2, 160;
	mov.b32 	%r93, 0;
	not.pred 	%p11, %p1;
$L__BB1_2:
	setp.ne.s32 	%p9, %r6, 0;
	mul.wide.s32 	%rd22, %r92, 4;
	add.s64 	%rd7, %rd1, %rd22;
	@%p9 bra 	$L__BB1_4;
	ld.global.f32 	%f1, [%rd7];
	st.shared.f32 	[%r7], %f1;
$L__BB1_4:
	setp.gt.u32 	%p10, %r2, 3;
	@%p10 bra 	$L__BB1_6;
	ld.global.f32 	%f2, [%rd7+16];
	st.shared.f32 	[%r7+16], %f2;
$L__BB1_6:
	mul.wide.s32 	%rd23, %r90, 4;
	add.s64 	%rd8, %rd1, %rd23;
	@%p11 bra 	$L__BB1_8;
	cvt.s64.s32 	%rd24, %r91;
	add.s64 	%rd25, %rd4, %rd24;
	shl.b64 	%rd26, %rd25, 2;
	add.s64 	%rd27, %rd1, %rd26;
	ld.global.f32 	%f4, [%rd27+16];
	st.shared.f32 	[%r7+32], %f4;
	mov.pred 	%p37, 0;
	bra.uni 	$L__BB1_10;
$L__BB1_8:
	setp.gt.u32 	%p13, %r1, 3;
	mov.pred 	%p37, 0;
	@%p13 bra 	$L__BB1_10;
	ld.global.f32 	%f3, [%rd8];
	st.shared.f32 	[%r7+256], %f3;
	mov.pred 	%p37, -1;
$L__BB1_10:
	setp.lt.u32 	%p16, %r1, 4;
	ld.global.f32 	%f5, [%rd8+16];
	st.shared.f32 	[%r7+272], %f5;
	@%p16 bra 	$L__BB1_12;
	ld.global.f32 	%f6, [%rd8+32];
	st.shared.f32 	[%r7+288], %f6;
$L__BB1_12:
	setp.lt.u32 	%p17, %r2, 4;
	not.pred 	%p18, %p37;
	mul.wide.s32 	%rd28, %r89, 4;
	add.s64 	%rd9, %rd1, %rd28;
	or.pred  	%p19, %p17, %p18;
	@%p19 bra 	$L__BB1_14;
	ld.global.f32 	%f7, [%rd9];
	st.shared.f32 	[%r7+512], %f7;
	bra.uni 	$L__BB1_15;
$L__BB1_14:
	setp.lt.u32 	%p20, %r2, 4;
	@%p20 bra 	$L__BB1_17;
$L__BB1_15:
	setp.lt.u32 	%p21, %r1, 4;
	ld.global.f32 	%f8, [%rd9+16];
	st.shared.f32 	[%r7+528], %f8;
	@%p21 bra 	$L__BB1_17;
	ld.global.f32 	%f9, [%rd9+32];
	st.shared.f32 	[%r7+544], %f9;
$L__BB1_17:
	bar.sync 	0;
	ld.shared.f32 	%f10, [%r7];
	st.local.f32 	[%rd45+-160], %f10;
	ld.shared.f32 	%f11, [%r7+4];
	st.local.f32 	[%rd45+-156], %f11;
	ld.shared.f32 	%f12, [%r7+8];
	st.local.f32 	[%rd45+-152], %f12;
	ld.shared.f32 	%f13, [%r7+12];
	st.local.f32 	[%rd45+-148], %f13;
	ld.shared.f32 	%f14, [%r7+16];
	st.local.f32 	[%rd45+-144], %f14;
	ld.shared.f32 	%f15, [%r7+20];
	st.local.f32 	[%rd45+-140], %f15;
	ld.shared.f32 	%f16, [%r7+24];
	st.local.f32 	[%rd45+-136], %f16;
	ld.shared.f32 	%f17, [%r7+28];
	st.local.f32 	[%rd45+-132], %f17;
	ld.shared.f32 	%f18, [%r7+32];
	st.local.f32 	[%rd45+-128], %f18;
	ld.shared.f32 	%f19, [%r7+64];
	st.local.f32 	[%rd45+-124], %f19;
	ld.shared.f32 	%f20, [%r7+68];
	st.local.f32 	[%rd45+-120], %f20;
	ld.shared.f32 	%f21, [%r7+72];
	st.local.f32 	[%rd45+-116], %f21;
	ld.shared.f32 	%f22, [%r7+76];
	st.local.f32 	[%rd45+-112], %f22;
	ld.shared.f32 	%f23, [%r7+80];
	st.local.f32 	[%rd45+-108], %f23;
	ld.shared.f32 	%f24, [%r7+84];
	st.local.f32 	[%rd45+-104], %f24;
	ld.shared.f32 	%f25, [%r7+88];
	st.local.f32 	[%rd45+-100], %f25;
	ld.shared.f32 	%f26, [%r7+92];
	st.local.f32 	[%rd45+-96], %f26;
	ld.shared.f32 	%f27, [%r7+96];
	st.local.f32 	[%rd45+-92], %f27;
	ld.shared.f32 	%f28, [%r7+128];
	st.local.f32 	[%rd45+-88], %f28;
	ld.shared.f32 	%f29, [%r7+132];
	st.local.f32 	[%rd45+-84], %f29;
	ld.shared.f32 	%f30, [%r7+136];
	st.local.f32 	[%rd45+-80], %f30;
	ld.shared.f32 	%f31, [%r7+140];
	st.local.f32 	[%rd45+-76], %f31;
	ld.shared.f32 	%f32, [%r7+144];
	st.local.f32 	[%rd45+-72], %f32;
	ld.shared.f32 	%f33, [%r7+148];
	st.local.f32 	[%rd45+-68], %f33;
	ld.shared.f32 	%f34, [%r7+152];
	st.local.f32 	[%rd45+-64], %f34;
	ld.shared.f32 	%f35, [%r7+156];
	st.local.f32 	[%rd45+-60], %f35;
	ld.shared.f32 	%f36, [%r7+160];
	st.local.f32 	[%rd45+-56], %f36;
	ld.shared.f32 	%f37, [%r7+192];
	st.local.f32 	[%rd45+-52], %f37;
	ld.shared.f32 	%f38, [%r7+196];
	st.local.f32 	[%rd45+-48], %f38;
	ld.shared.f32 	%f39, [%r7+200];
	st.local.f32 	[%rd45+-44], %f39;
	ld.shared.f32 	%f40, [%r7+204];
	st.local.f32 	[%rd45+-40], %f40;
	ld.shared.f32 	%f41, [%r7+208];
	st.local.f32 	[%rd45+-36], %f41;
	ld.shared.f32 	%f42, [%r7+212];
	st.local.f32 	[%rd45+-32], %f42;
	ld.shared.f32 	%f43, [%r7+216];
	st.local.f32 	[%rd45+-28], %f43;
	ld.shared.f32 	%f44, [%r7+220];
	st.local.f32 	[%rd45+-24], %f44;
	ld.shared.f32 	%f45, [%r7+224];
	st.local.f32 	[%rd45+-20], %f45;
	ld.shared.f32 	%f46, [%r7+256];
	st.local.f32 	[%rd45+-16], %f46;
	ld.shared.f32 	%f47, [%r7+260];
	st.local.f32 	[%rd45+-12], %f47;
	ld.shared.f32 	%f48, [%r7+264];
	st.local.f32 	[%rd45+-8], %f48;
	ld.shared.f32 	%f49, [%r7+268];
	st.local.f32 	[%rd45+-4], %f49;
	ld.shared.f32 	%f50, [%r7+272];
	st.local.f32 	[%rd45], %f50;
	ld.shared.f32 	%f51, [%r7+276];
	st.local.f32 	[%rd45+4], %f51;
	ld.shared.f32 	%f52, [%r7+280];
	st.local.f32 	[%rd45+8], %f52;
	ld.shared.f32 	%f53, [%r7+284];
	st.local.f32 	[%rd45+12], %f53;
	ld.shared.f32 	%f54, [%r7+288];
	st.local.f32 	[%rd45+16], %f54;
	ld.shared.f32 	%f55, [%r7+320];
	st.local.f32 	[%rd45+20], %f55;
	ld.shared.f32 	%f56, [%r7+324];
	st.local.f32 	[%rd45+24], %f56;
	ld.shared.f32 	%f57, [%r7+328];
	st.local.f32 	[%rd45+28], %f57;
	ld.shared.f32 	%f58, [%r7+332];
	st.local.f32 	[%rd45+32], %f58;
	ld.shared.f32 	%f59, [%r7+336];
	st.local.f32 	[%rd45+36], %f59;
	ld.shared.f32 	%f60, [%r7+340];
	st.local.f32 	[%rd45+40], %f60;
	ld.shared.f32 	%f61, [%r7+344];
	st.local.f32 	[%rd45+44], %f61;
	ld.shared.f32 	%f62, [%r7+348];
	st.local.f32 	[%rd45+48], %f62;
	ld.shared.f32 	%f63, [%r7+352];
	st.local.f32 	[%rd45+52], %f63;
	ld.shared.f32 	%f64, [%r7+384];
	st.local.f32 	[%rd45+56], %f64;
	ld.shared.f32 	%f65, [%r7+388];
	st.local.f32 	[%rd45+60], %f65;
	ld.shared.f32 	%f66, [%r7+392];
	st.local.f32 	[%rd45+64], %f66;
	ld.shared.f32 	%f67, [%r7+396];
	st.local.f32 	[%rd45+68], %f67;
	ld.shared.f32 	%f68, [%r7+400];
	st.local.f32 	[%rd45+72], %f68;
	ld.shared.f32 	%f69, [%r7+404];
	st.local.f32 	[%rd45+76], %f69;
	ld.shared.f32 	%f70, [%r7+408];
	st.local.f32 	[%rd45+80], %f70;
	ld.shared.f32 	%f71, [%r7+412];
	st.local.f32 	[%rd45+84], %f71;
	ld.shared.f32 	%f72, [%r7+416];
	st.local.f32 	[%rd45+88], %f72;
	ld.shared.f32 	%f73, [%r7+448];
	st.local.f32 	[%rd45+92], %f73;
	ld.shared.f32 	%f74, [%r7+452];
	st.local.f32 	[%rd45+96], %f74;
	ld.shared.f32 	%f75, [%r7+456];
	st.local.f32 	[%rd45+100], %f75;
	ld.shared.f32 	%f76, [%r7+460];
	st.local.f32 	[%rd45+104], %f76;
	ld.shared.f32 	%f77, [%r7+464];
	st.local.f32 	[%rd45+108], %f77;
	ld.shared.f32 	%f78, [%r7+468];
	st.local.f32 	[%rd45+112], %f78;
	ld.shared.f32 	%f79, [%r7+472];
	st.local.f32 	[%rd45+116], %f79;
	ld.shared.f32 	%f80, [%r7+476];
	st.local.f32 	[%rd45+120], %f80;
	ld.shared.f32 	%f81, [%r7+480];
	st.local.f32 	[%rd45+124], %f81;
	ld.shared.f32 	%f82, [%r7+512];
	st.local.f32 	[%rd45+128], %f82;
	ld.shared.f32 	%f83, [%r7+516];
	st.local.f32 	[%rd45+132], %f83;
	ld.shared.f32 	%f84, [%r7+520];
	st.local.f32 	[%rd45+136], %f84;
	ld.shared.f32 	%f85, [%r7+524];
	st.local.f32 	[%rd45+140], %f85;
	ld.shared.f32 	%f86, [%r7+528];
	st.local.f32 	[%rd45+144], %f86;
	ld.shared.f32 	%f87, [%r7+532];
	st.local.f32 	[%rd45+148], %f87;
	ld.shared.f32 	%f88, [%r7+536];
	st.local.f32 	[%rd45+152], %f88;
	ld.shared.f32 	%f89, [%r7+540];
	st.local.f32 	[%rd45+156], %f89;
	ld.shared.f32 	%f90, [%r7+544];
	st.local.f32 	[%rd45+160], %f90;
	add.s32 	%r93, %r93, 1;
	add.s32 	%r92, %r92, %r11;
	add.s32 	%r91, %r91, %r11;
	add.s32 	%r90, %r90, %r11;
	add.s32 	%r89, %r89, %r11;
	add.s64 	%rd45, %rd45, 324;
	setp.ne.s32 	%p22, %r93, 8;
	@%p22 bra 	$L__BB1_2;
	ld.param.u32 	%r87, [_Z23median_filter_gpu_sm_2dPfS_i_param_2];
	shl.b32 	%r61, %r87, 3;
	add.s32 	%r62, %r45, %r61;
	add.s32 	%r63, %r62, 8;
	mad.lo.s32 	%r64, %r87, %r63, %r1;
	add.s32 	%r97, %r64, %r3;
	add.s32 	%r65, %r62, 4;
	mad.lo.s32 	%r66, %r87, %r65, %r1;
	add.s32 	%r96, %r66, %r3;
	mul.lo.s32 	%r95, %r87, %r62;
	add.s32 	%r67, %r1, %r95;
	add.s32 	%r94, %r67, %r3;
	cvt.s64.s32 	%rd29, %r5;
	add.s64 	%rd30, %rd29, %rd4;
	add.s64 	%rd31, %rd30, %rd3;
	shl.b64 	%rd32, %rd31, 2;
	cvta.to.global.u64 	%rd33, %rd19;
	add.s64 	%rd46, %rd33, %rd32;
	mov.b32 	%r98, 0;
$L__BB1_19:
	ld.param.u64 	%rd44, [_Z23median_filter_gpu_sm_2dPfS_i_param_0];
	mov.u32 	%r33, %tid.y;
	shl.b32 	%r68, %r33, 6;
	mov.u32 	%r69, _ZZ23median_filter_gpu_sm_2dPfS_iE3shm;
	add.s32 	%r70, %r69, %r68;
	mov.u32 	%r34, %tid.x;
	shl.b32 	%r71, %r34, 2;
	add.s32 	%r35, %r70, %r71;
	or.b32  	%r72, %r33, %r34;
	and.b32  	%r73, %r72, 1020;
	setp.ne.s32 	%p23, %r73, 0;
	cvta.to.global.u64 	%rd13, %rd44;
	mul.wide.s32 	%rd34, %r94, 4;
	add.s64 	%rd14, %rd13, %rd34;
	@%p23 bra 	$L__BB1_21;
	ld.global.f32 	%f91, [%rd14];
	st.shared.f32 	[%r35], %f91;
$L__BB1_21:
	setp.gt.u32 	%p24, %r33, 3;
	@%p24 bra 	$L__BB1_23;
	ld.global.f32 	%f92, [%rd14+16];
	st.shared.f32 	[%r35+16], %f92;
$L__BB1_23:
	mul.wide.s32 	%rd35, %r96, 4;
	add.s64 	%rd15, %rd13, %rd35;
	@%p11 bra 	$L__BB1_25;
	cvt.s64.s32 	%rd36, %r95;
	mov.u32 	%r74, %ctaid.x;
	shl.b32 	%r75, %r74, 3;
	add.s32 	%r76, %r34, %r75;
	add.s32 	%r77, %r76, 4;
	cvt.s64.s32 	%rd37, %r77;
	add.s64 	%rd38, %rd37, %rd36;
	shl.b64 	%rd39, %rd38, 2;
	add.s64 	%rd40, %rd13, %rd39;
	ld.global.f32 	%f94, [%rd40+16];
	st.shared.f32 	[%r35+32], %f94;
	mov.pred 	%p38, 0;
	bra.uni 	$L__BB1_27;
$L__BB1_25:
	setp.gt.u32 	%p27, %r34, 3;
	mov.pred 	%p38, 0;
	@%p27 bra 	$L__BB1_27;
	ld.global.f32 	%f93, [%rd15];
	st.shared.f32 	[%r35+256], %f93;
	mov.pred 	%p38, -1;
$L__BB1_27:
	setp.lt.u32 	%p30, %r34, 4;
	ld.global.f32 	%f95, [%rd15+16];
	st.shared.f32 	[%r35+272], %f95;
	@%p30 bra 	$L__BB1_29;
	ld.global.f32 	%f96, [%rd15+32];
	st.shared.f32 	[%r35+288], %f96;
$L__BB1_29:
	setp.lt.u32 	%p31, %r33, 4;
	not.pred 	%p32, %p38;
	mul.wide.s32 	%rd41, %r97, 4;
	add.s64 	%rd16, %rd13, %rd41;
	or.pred  	%p33, %p31, %p32;
	@%p33 bra 	$L__BB1_31;
	ld.global.f32 	%f97, [%rd16];
	st.shared.f32 	[%r35+512], %f97;
	bra.uni 	$L__BB1_32;
$L__BB1_31:
	setp.lt.u32 	%p34, %r33, 4;
	@%p34 bra 	$L__BB1_34;
$L__BB1_32:
	setp.lt.u32 	%p35, %r34, 4;
	ld.global.f32 	%f98, [%rd16+16];
	st.shared.f32 	[%r35+528], %f98;
	@%p35 bra 	$L__BB1_34;
	ld.global.f32 	%f99, [%rd16+32];
	st.shared.f32 	[%r35+544], %f99;
$L__BB1_34:
	ld.param.u32 	%r88, [_Z23median_filter_gpu_sm_2dPfS_i_param_2];
	bar.sync 	0;
	mov.u32 	%r78, %tid.y;
	shl.b32 	%r79, %r78, 6;
	mov.u32 	%r80, _ZZ23median_filter_gpu_sm_2dPfS_iE3shm;
	add.s32 	%r81, %r80, %r79;
	mov.u32 	%r82, %tid.x;
	shl.b32 	%r83, %r82, 2;
	add.s32 	%r84, %r81, %r83;
	ld.shared.f32 	%f100, [%r84];
	st.local.f32 	[%rd2+2592], %f100;
	ld.shared.f32 	%f101, [%r84+4];
	st.local.f32 	[%rd2+2596], %f101;
	ld.shared.f32 	%f102, [%r84+8];
	st.local.f32 	[%rd2+2600], %f102;
	ld.shared.f32 	%f103, [%r84+12];
	st.local.f32 	[%rd2+2604], %f103;
	ld.shared.f32 	%f104, [%r84+16];
	st.local.f32 	[%rd2+2608], %f104;
	ld.shared.f32 	%f105, [%r84+20];
	st.local.f32 	[%rd2+2612], %f105;
	ld.shared.f32 	%f106, [%r84+24];
	st.local.f32 	[%rd2+2616], %f106;
	ld.shared.f32 	%f107, [%r84+28];
	st.local.f32 	[%rd2+2620], %f107;
	ld.shared.f32 	%f108, [%r84+32];
	st.local.f32 	[%rd2+2624], %f108;
	ld.shared.f32 	%f109, [%r84+64];
	st.local.f32 	[%rd2+2628], %f109;
	ld.shared.f32 	%f110, [%r84+68];
	st.local.f32 	[%rd2+2632], %f110;
	ld.shared.f32 	%f111, [%r84+72];
	st.local.f32 	[%rd2+2636], %f111;
	ld.shared.f32 	%f112, [%r84+76];
	st.local.f32 	[%rd2+2640], %f112;
	ld.shared.f32 	%f113, [%r84+80];
	st.local.f32 	[%rd2+2644], %f113;
	ld.shared.f32 	%f114, [%r84+84];
	st.local.f32 	[%rd2+2648], %f114;
	ld.shared.f32 	%f115, [%r84+88];
	st.local.f32 	[%rd2+2652], %f115;
	ld.shared.f32 	%f116, [%r84+92];
	st.local.f32 	[%rd2+2656], %f116;
	ld.shared.f32 	%f117, [%r84+96];
	st.local.f32 	[%rd2+2660], %f117;
	ld.shared.f32 	%f118, [%r84+128];
	st.local.f32 	[%rd2+2664], %f118;
	ld.shared.f32 	%f119, [%r84+132];
	st.local.f32 	[%rd2+2668], %f119;
	ld.shared.f32 	%f120, [%r84+136];
	st.local.f32 	[%rd2+2672], %f120;
	ld.shared.f32 	%f121, [%r84+140];
	st.local.f32 	[%rd2+2676], %f121;
	ld.shared.f32 	%f122, [%r84+144];
	st.local.f32 	[%rd2+2680], %f122;
	ld.shared.f32 	%f123, [%r84+148];
	st.local.f32 	[%rd2+2684], %f123;
	ld.shared.f32 	%f124, [%r84+152];
	st.local.f32 	[%rd2+2688], %f124;
	ld.shared.f32 	%f125, [%r84+156];
	st.local.f32 	[%rd2+2692], %f125;
	ld.shared.f32 	%f126, [%r84+160];
	st.local.f32 	[%rd2+2696], %f126;
	ld.shared.f32 	%f127, [%r84+192];
	st.local.f32 	[%rd2+2700], %f127;
	ld.shared.f32 	%f128, [%r84+196];
	st.local.f32 	[%rd2+2704], %f128;
	ld.shared.f32 	%f129, [%r84+200];
	st.local.f32 	[%rd2+2708], %f129;
	ld.shared.f32 	%f130, [%r84+204];
	st.local.f32 	[%rd2+2712], %f130;
	ld.shared.f32 	%f131, [%r84+208];
	st.local.f32 	[%rd2+2716], %f131;
	ld.shared.f32 	%f132, [%r84+212];
	st.local.f32 	[%rd2+2720], %f132;
	ld.shared.f32 	%f133, [%r84+216];
	st.local.f32 	[%rd2+2724], %f133;
	ld.shared.f32 	%f134, [%r84+220];
	st.local.f32 	[%rd2+2728], %f134;
	ld.shared.f32 	%f135, [%r84+224];
	st.local.f32 	[%rd2+2732], %f135;
	ld.shared.f32 	%f136, [%r84+256];
	st.local.f32 	[%rd2+2736], %f136;
	ld.shared.f32 	%f137, [%r84+260];
	st.local.f32 	[%rd2+2740], %f137;
	ld.shared.f32 	%f138, [%r84+264];
	st.local.f32 	[%rd2+2744], %f138;
	ld.shared.f32 	%f139, [%r84+268];
	st.local.f32 	[%rd2+2748], %f139;
	ld.shared.f32 	%f140, [%r84+272];
	st.local.f32 	[%rd2+2752], %f140;
	ld.shared.f32 	%f141, [%r84+276];
	st.local.f32 	[%rd2+2756], %f141;
	ld.shared.f32 	%f142, [%r84+280];
	st.local.f32 	[%rd2+2760], %f142;
	ld.shared.f32 	%f143, [%r84+284];
	st.local.f32 	[%rd2+2764], %f143;
	ld.shared.f32 	%f144, [%r84+288];
	st.local.f32 	[%rd2+2768], %f144;
	ld.shared.f32 	%f145, [%r84+320];
	st.local.f32 	[%rd2+2772], %f145;
	ld.shared.f32 	%f146, [%r84+324];
	st.local.f32 	[%rd2+2776], %f146;
	ld.shared.f32 	%f147, [%r84+328];
	st.local.f32 	[%rd2+2780], %f147;
	ld.shared.f32 	%f148, [%r84+332];
	st.local.f32 	[%rd2+2784], %f148;
	ld.shared.f32 	%f149, [%r84+336];
	st.local.f32 	[%rd2+2788], %f149;
	ld.shared.f32 	%f150, [%r84+340];
	st.local.f32 	[%rd2+2792], %f150;
	ld.shared.f32 	%f151, [%r84+344];
	st.local.f32 	[%rd2+2796], %f151;
	ld.shared.f32 	%f152, [%r84+348];
	st.local.f32 	[%rd2+2800], %f152;
	ld.shared.f32 	%f153, [%r84+352];
	st.local.f32 	[%rd2+2804], %f153;
	ld.shared.f32 	%f154, [%r84+384];
	st.local.f32 	[%rd2+2808], %f154;
	ld.shared.f32 	%f155, [%r84+388];
	st.local.f32 	[%rd2+2812], %f155;
	ld.shared.f32 	%f156, [%r84+392];
	st.local.f32 	[%rd2+2816], %f156;
	ld.shared.f32 	%f157, [%r84+396];
	st.local.f32 	[%rd2+2820], %f157;
	ld.shared.f32 	%f158, [%r84+400];
	st.local.f32 	[%rd2+2824], %f158;
	ld.shared.f32 	%f159, [%r84+404];
	st.local.f32 	[%rd2+2828], %f159;
	ld.shared.f32 	%f160, [%r84+408];
	st.local.f32 	[%rd2+2832], %f160;
	ld.shared.f32 	%f161, [%r84+412];
	st.local.f32 	[%rd2+2836], %f161;
	ld.shared.f32 	%f162, [%r84+416];
	st.local.f32 	[%rd2+2840], %f162;
	ld.shared.f32 	%f163, [%r84+448];
	st.local.f32 	[%rd2+2844], %f163;
	ld.shared.f32 	%f164, [%r84+452];
	st.local.f32 	[%rd2+2848], %f164;
	ld.shared.f32 	%f165, [%r84+456];
	st.local.f32 	[%rd2+2852], %f165;
	ld.shared.f32 	%f166, [%r84+460];
	st.local.f32 	[%rd2+2856], %f166;
	ld.shared.f32 	%f167, [%r84+464];
	st.local.f32 	[%rd2+2860], %f167;
	ld.shared.f32 	%f168, [%r84+468];
	st.local.f32 	[%rd2+2864], %f168;
	ld.shared.f32 	%f169, [%r84+472];
	st.local.f32 	[%rd2+2868], %f169;
	ld.shared.f32 	%f170, [%r84+476];
	st.local.f32 	[%rd2+2872], %f170;
	ld.shared.f32 	%f171, [%r84+480];
	st.local.f32 	[%rd2+2876], %f171;
	ld.shared.f32 	%f172, [%r84+512];
	st.local.f32 	[%rd2+2880], %f172;
	ld.shared.f32 	%f173, [%r84+516];
	st.local.f32 	[%rd2+2884], %f173;
	ld.shared.f32 	%f174, [%r84+520];
	st.local.f32 	[%rd2+2888], %f174;
	ld.shared.f32 	%f175, [%r84+524];
	st.local.f32 	[%rd2+2892], %f175;
	ld.shared.f32 	%f176, [%r84+528];
	st.local.f32 	[%rd2+2896], %f176;
	ld.shared.f32 	%f177, [%r84+532];
	st.local.f32 	[%rd2+2900], %f177;
	ld.shared.f32 	%f178, [%r84+536];
	st.local.f32 	[%rd2+2904], %f178;
	ld.shared.f32 	%f179, [%r84+540];
	st.local.f32 	[%rd2+2908], %f179;
	ld.shared.f32 	%f180, [%r84+544];
	st.local.f32 	[%rd2+2912], %f180;
	ld.local.f32 	%f181, [%rd2];
	add.f32 	%f182, %f181, 0f00000000;
	ld.local.f32 	%f183, [%rd2+4];
	add.f32 	%f184, %f182, %f183;
	ld.local.f32 	%f185, [%rd2+8];
	add.f32 	%f186, %f184, %f185;
	ld.local.f32 	%f187, [%rd2+12];
	add.f32 	%f188, %f186, %f187;
	ld.local.f32 	%f189, [%rd2+16];
	add.f32 	%f190, %f188, %f189;
	ld.local.f32 	%f191, [%rd2+20];
	add.f32 	%f192, %f190, %f191;
	ld.local.f32 	%f193, [%rd2+24];
	add.f32 	%f194, %f192, %f193;
	ld.local.f32 	%f195, [%rd2+28];
	add.f32 	%f196, %f194, %f195;
	ld.local.f32 	%f197, [%rd2+32];
	add.f32 	%f198, %f196, %f197;
	ld.local.f32 	%f199, [%rd2+36];
	add.f32 	%f200, %f198, %f199;
	ld.local.f32 	%f201, [%rd2+40];
	add.f32 	%f202, %f200, %f201;
	ld.local.f32 	%f203, [%rd2+44];
	add.f32 	%f204, %f202, %f203;
	ld.local.f32 	%f205, [%rd2+48];
	add.f32 	%f206, %f204, %f205;
	ld.local.f32 	%f207, [%rd2+52];
	add.f32 	%f208, %f206, %f207;
	ld.local.f32 	%f209, [%rd2+56];
	add.f32 	%f210, %f208, %f209;
	ld.local.f32 	%f211, [%rd2+60];
	add.f32 	%f212, %f210, %f211;
	ld.local.f32 	%f213, [%rd2+64];
	add.f32 	%f214, %f212, %f213;
	ld.local.f32 	%f215, [%rd2+68];
	add.f32 	%f216, %f214, %f215;
	ld.local.f32 	%f217, [%rd2+72];
	add.f32 	%f218, %f216, %f217;
	ld.local.f32 	%f219, [%rd2+76];
	add.f32 	%f220, %f218, %f219;
	ld.local.f32 	%f221, [%rd2+80];
	add.f32 	%f222, %f220, %f221;
	ld.local.f32 	%f223, [%rd2+84];
	add.f32 	%f224, %f222, %f223;
	ld.local.f32 	%f225, [%rd2+88];
	add.f32 	%f226, %f224, %f225;
	ld.local.f32 	%f227, [%rd2+92];
	add.f32 	%f228, %f226, %f227;
	ld.local.f32 	%f229, [%rd2+96];
	add.f32 	%f230, %f228, %f229;
	ld.local.f32 	%f231, [%rd2+100];
	add.f32 	%f232, %f230, %f231;
	ld.local.f32 	%f233, [%rd2+104];
	add.f32 	%f234, %f232, %f233;
	ld.local.f32 	%f235, [%rd2+108];
	add.f32 	%f236, %f234, %f235;
	ld.local.f32 	%f237, [%rd2+112];
	add.f32 	%f238, %f236, %f237;
	ld.local.f32 	%f239, [%rd2+116];
	add.f32 	%f240, %f238, %f239;
	ld.local.f32 	%f241, [%rd2+120];
	add.f32 	%f242, %f240, %f241;
	ld.local.f32 	%f243, [%rd2+124];
	add.f32 	%f244, %f242, %f243;
	ld.local.f32 	%f245, [%rd2+128];
	add.f32 	%f246, %f244, %f245;
	ld.local.f32 	%f247, [%rd2+132];
	add.f32 	%f248, %f246, %f247;
	ld.local.f32 	%f249, [%rd2+136];
	add.f32 	%f250, %f248, %f249;
	ld.local.f32 	%f251, [%rd2+140];
	add.f32 	%f252, %f250, %f251;
	ld.local.f32 	%f253, [%rd2+144];
	add.f32 	%f254, %f252, %f253;
	ld.local.f32 	%f255, [%rd2+148];
	add.f32 	%f256, %f254, %f255;
	ld.local.f32 	%f257, [%rd2+152];
	add.f32 	%f258, %f256, %f257;
	ld.local.f32 	%f259, [%rd2+156];
	add.f32 	%f260, %f258, %f259;
	ld.local.f32 	%f261, [%rd2+160];
	add.f32 	%f262, %f260, %f261;
	ld.local.f32 	%f263, [%rd2+164];
	add.f32 	%f264, %f262, %f263;
	ld.local.f32 	%f265, [%rd2+168];
	add.f32 	%f266, %f264, %f265;
	ld.local.f32 	%f267, [%rd2+172];
	add.f32 	%f268, %f266, %f267;
	ld.local.f32 	%f269, [%rd2+176];
	add.f32 	%f270, %f268, %f269;
	ld.local.f32 	%f271, [%rd2+180];
	add.f32 	%f272, %f270, %f271;
	ld.local.f32 	%f273, [%rd2+184];
	add.f32 	%f274, %f272, %f273;
	ld.local.f32 	%f275, [%rd2+188];
	add.f32 	%f276, %f274, %f275;
	ld.local.f32 	%f277, [%rd2+192];
	add.f32 	%f278, %f276, %f277;
	ld.local.f32 	%f279, [%rd2+196];
	add.f32 	%f280, %f278, %f279;
	ld.local.f32 	%f281, [%rd2+200];
	add.f32 	%f282, %f280, %f281;
	ld.local.f32 	%f283, [%rd2+204];
	add.f32 	%f284, %f282, %f283;
	ld.local.f32 	%f285, [%rd2+208];
	add.f32 	%f286, %f284, %f285;
	ld.local.f32 	%f287, [%rd2+212];
	add.f32 	%f288, %f286, %f287;
	ld.local.f32 	%f289, [%rd2+216];
	add.f32 	%f290, %f288, %f289;
	ld.local.f32 	%f291, [%rd2+220];
	add.f32 	%f292, %f290, %f291;
	ld.local.f32 	%f293, [%rd2+224];
	add.f32 	%f294, %f292, %f293;
	ld.local.f32 	%f295, [%rd2+228];
	add.f32 	%f296, %f294, %f295;
	ld.local.f32 	%f297, [%rd2+232];
	add.f32 	%f298, %f296, %f297;
	ld.local.f32 	%f299, [%rd2+236];
	add.f32 	%f300, %f298, %f299;
	ld.local.f32 	%f301, [%rd2+240];
	add.f32 	%f302, %f300, %f301;
	ld.local.f32 	%f303, [%rd2+244];
	add.f32 	%f304, %f302, %f303;
	ld.local.f32 	%f305, [%rd2+248];
	add.f32 	%f306, %f304, %f305;
	ld.local.f32 	%f307, [%rd2+252];
	add.f32 	%f308, %f306, %f307;
	ld.local.f32 	%f309, [%rd2+256];
	add.f32 	%f310, %f308, %f309;
	ld.local.f32 	%f311, [%rd2+260];
	add.f32 	%f312, %f310, %f311;
	ld.local.f32 	%f313, [%rd2+264];
	add.f32 	%f314, %f312, %f313;
	ld.local.f32 	%f315, [%rd2+268];
	add.f32 	%f316, %f314, %f315;
	ld.local.f32 	%f317, [%rd2+272];
	add.f32 	%f318, %f316, %f317;
	ld.local.f32 	%f319, [%rd2+276];
	add.f32 	%f320, %f318, %f319;
	ld.local.f32 	%f321, [%rd2+280];
	add.f32 	%f322, %f320, %f321;
	ld.local.f32 	%f323, [%rd2+284];
	add.f32 	%f324, %f322, %f323;
	ld.local.f32 	%f325, [%rd2+288];
	add.f32 	%f326, %f324, %f325;
	ld.local.f32 	%f327, [%rd2+292];
	add.f32 	%f328, %f326, %f327;
	ld.local.f32 	%f329, [%rd2+296];
	add.f32 	%f330, %f328, %f329;
	ld.local.f32 	%f331, [%rd2+300];
	add.f32 	%f332, %f330, %f331;
	ld.local.f32 	%f333, [%rd2+304];
	add.f32 	%f334, %f332, %f333;
	ld.local.f32 	%f335, [%rd2+308];
	add.f32 	%f336, %f334, %f335;
	ld.local.f32 	%f337, [%rd2+312];
	add.f32 	%f338, %f336, %f337;
	ld.local.f32 	%f339, [%rd2+316];
	add.f32 	%f340, %f338, %f339;
	ld.local.f32 	%f341, [%rd2+320];
	add.f32 	%f342, %f340, %f341;
	ld.local.f32 	%f343, [%rd2+324];
	add.f32 	%f344, %f342, %f343;
	ld.local.f32 	%f345, [%rd2+328];
	add.f32 	%f346, %f344, %f345;
	ld.local.f32 	%f347, [%rd2+332];
	add.f32 	%f348, %f346, %f347;
	ld.local.f32 	%f349, [%rd2+336];
	add.f32 	%f350, %f348, %f349;
	ld.local.f32 	%f351, [%rd2+340];
	add.f32 	%f352, %f350, %f351;
	ld.local.f32 	%f353, [%rd2+344];
	add.f32 	%f354, %f352, %f353;
	ld.local.f32 	%f355, [%rd2+348];
	add.f32 	%f356, %f354, %f355;
	ld.local.f32 	%f357, [%rd2+352];
	add.f32 	%f358, %f356, %f357;
	ld.local.f32 	%f359, [%rd2+356];
	add.f32 	%f360, %f358, %f359;
	ld.local.f32 	%f361, [%rd2+360];
	add.f32 	%f362, %f360, %f361;
	ld.local.f32 	%f363, [%rd2+364];
	add.f32 	%f364, %f362, %f363;
	ld.local.f32 	%f365, [%rd2+368];
	add.f32 	%f366, %f364, %f365;
	ld.local.f32 	%f367, [%rd2+372];
	add.f32 	%f368, %f366, %f367;
	ld.local.f32 	%f369, [%rd2+376];
	add.f32 	%f370, %f368, %f369;
	ld.local.f32 	%f371, [%rd2+380];
	add.f32 	%f372, %f370, %f371;
	ld.local.f32 	%f373, [%rd2+384];
	add.f32 	%f374, %f372, %f373;
	ld.local.f32 	%f375, [%rd2+388];
	add.f32 	%f376, %f374, %f375;
	ld.local.f32 	%f377, [%rd2+392];
	add.f32 	%f378, %f376, %f377;
	ld.local.f32 	%f379, [%rd2+396];
	add.f32 	%f380, %f378, %f379;
	ld.local.f32 	%f381, [%rd2+400];
	add.f32 	%f382, %f380, %f381;
	ld.local.f32 	%f383, [%rd2+404];
	add.f32 	%f384, %f382, %f383;
	ld.local.f32 	%f385, [%rd2+408];
	add.f32 	%f386, %f384, %f385;
	ld.local.f32 	%f387, [%rd2+412];
	add.f32 	%f388, %f386, %f387;
	ld.local.f32 	%f389, [%rd2+416];
	add.f32 	%f390, %f388, %f389;
	ld.local.f32 	%f391, [%rd2+420];
	add.f32 	%f392, %f390, %f391;
	ld.local.f32 	%f393, [%rd2+424];
	add.f32 	%f394, %f392, %f393;
	ld.local.f32 	%f395, [%rd2+428];
	add.f32 	%f396, %f394, %f395;
	ld.local.f32 	%f397, [%rd2+432];
	add.f32 	%f398, %f396, %f397;
	ld.local.f32 	%f399, [%rd2+436];
	add.f32 	%f400, %f398, %f399;
	ld.local.f32 	%f401, [%rd2+440];
	add.f32 	%f402, %f400, %f401;
	ld.local.f32 	%f403, [%rd2+444];
	add.f32 	%f404, %f402, %f403;
	ld.local.f32 	%f405, [%rd2+448];
	add.f32 	%f406, %f404, %f405;
	ld.local.f32 	%f407, [%rd2+452];
	add.f32 	%f408, %f406, %f407;
	ld.local.f32 	%f409, [%rd2+456];
	add.f32 	%f410, %f408, %f409;
	ld.local.f32 	%f411, [%rd2+460];
	add.f32 	%f412, %f410, %f411;
	ld.local.f32 	%f413, [%rd2+464];
	add.f32 	%f414, %f412, %f413;
	ld.local.f32 	%f415, [%rd2+468];
	add.f32 	%f416, %f414, %f415;
	ld.local.f32 	%f417, [%rd2+472];
	add.f32 	%f418, %f416, %f417;
	ld.local.f32 	%f419, [%rd2+476];
	add.f32 	%f420, %f418, %f419;
	ld.local.f32 	%f421, [%rd2+480];
	add.f32 	%f422, %f420, %f421;
	ld.local.f32 	%f423, [%rd2+484];
	add.f32 	%f424, %f422, %f423;
	ld.local.f32 	%f425, [%rd2+488];
	add.f32 	%f426, %f424, %f425;
	ld.local.f32 	%f427, [%rd2+492];
	add.f32 	%f428, %f426, %f427;
	ld.local.f32 	%f429, [%rd2+496];
	add.f32 	%f430, %f428, %f429;
	ld.local.f32 	%f431, [%rd2+500];
	add.f32 	%f432, %f430, %f431;
	ld.local.f32 	%f433, [%rd2+504];
	add.f32 	%f434, %f432, %f433;
	ld.local.f32 	%f435, [%rd2+508];
	add.f32 	%f436, %f434, %f435;
	ld.local.f32 	%f437, [%rd2+512];
	add.f32 	%f438, %f436, %f437;
	ld.local.f32 	%f439, [%rd2+516];
	add.f32 	%f440, %f438, %f439;
	ld.local.f32 	%f441, [%rd2+520];
	add.f32 	%f442, %f440, %f441;
	ld.local.f32 	%f443, [%rd2+524];
	add.f32 	%f444, %f442, %f443;
	ld.local.f32 	%f445, [%rd2+528];
	add.f32 	%f446, %f444, %f445;
	ld.local.f32 	%f447, [%rd2+532];
	add.f32 	%f448, %f446, %f447;
	ld.local.f32 	%f449, [%rd2+536];
	add.f32 	%f450, %f448, %f449;
	ld.local.f32 	%f451, [%rd2+540];
	add.f32 	%f452, %f450, %f451;
	ld.local.f32 	%f453, [%rd2+544];
	add.f32 	%f454, %f452, %f453;
	ld.local.f32 	%f455, [%rd2+548];
	add.f32 	%f456, %f454, %f455;
	ld.local.f32 	%f457, [%rd2+552];
	add.f32 	%f458, %f456, %f457;
	ld.local.f32 	%f459, [%rd2+556];
	add.f32 	%f460, %f458, %f459;
	ld.local.f32 	%f461, [%rd2+560];
	add.f32 	%f462, %f460, %f461;
	ld.local.f32 	%f463, [%rd2+564];
	add.f32 	%f464, %f462, %f463;
	ld.local.f32 	%f465, [%rd2+568];
	add.f32 	%f466, %f464, %f465;
	ld.local.f32 	%f467, [%rd2+572];
	add.f32 	%f468, %f466, %f467;
	ld.local.f32 	%f469, [%rd2+576];
	add.f32 	%f470, %f468, %f469;
	ld.local.f32 	%f471, [%rd2+580];
	add.f32 	%f472, %f470, %f471;
	ld.local.f32 	%f473, [%rd2+584];
	add.f32 	%f474, %f472, %f473;
	ld.local.f32 	%f475, [%rd2+588];
	add.f32 	%f476, %f474, %f475;
	ld.local.f32 	%f477, [%rd2+592];
	add.f32 	%f478, %f476, %f477;
	ld.local.f32 	%f479, [%rd2+596];
	add.f32 	%f480, %f478, %f479;
	ld.local.f32 	%f481, [%rd2+600];
	add.f32 	%f482, %f480, %f481;
	ld.local.f32 	%f483, [%rd2+604];
	add.f32 	%f484, %f482, %f483;
	ld.local.f32 	%f485, [%rd2+608];
	add.f32 	%f486, %f484, %f485;
	ld.local.f32 	%f487, [%rd2+612];
	add.f32 	%f488, %f486, %f487;
	ld.local.f32 	%f489, [%rd2+616];
	add.f32 	%f490, %f488, %f489;
	ld.local.f32 	%f491, [%rd2+620];
	add.f32 	%f492, %f490, %f491;
	ld.local.f32 	%f493, [%rd2+624];
	add.f32 	%f494, %f492, %f493;
	ld.local.f32 	%f495, [%rd2+628];
	add.f32 	%f496, %f494, %f495;
	ld.local.f32 	%f497, [%rd2+632];
	add.f32 	%f498, %f496, %f497;
	ld.local.f32 	%f499, [%rd2+636];
	add.f32 	%f500, %f498, %f499;
	ld.local.f32 	%f501, [%rd2+640];
	add.f32 	%f502, %f500, %f501;
	ld.local.f32 	%f503, [%rd2+644];
	add.f32 	%f504, %f502, %f503;
	ld.local.f32 	%f505, [%rd2+648];
	add.f32 	%f506, %f504, %f505;
	ld.local.f32 	%f507, [%rd2+652];
	add.f32 	%f508, %f506, %f507;
	ld.local.f32 	%f509, [%rd2+656];
	add.f32 	%f510, %f508, %f509;
	ld.local.f32 	%f511, [%rd2+660];
	add.f32 	%f512, %f510, %f511;
	ld.local.f32 	%f513, [%rd2+664];
	add.f32 	%f514, %f512, %f513;
	ld.local.f32 	%f515, [%rd2+668];
	add.f32 	%f516, %f514, %f515;
	ld.local.f32 	%f517, [%rd2+672];
	add.f32 	%f518, %f516, %f517;
	ld.local.f32 	%f519, [%rd2+676];
	add.f32 	%f520, %f518, %f519;
	ld.local.f32 	%f521, [%rd2+680];
	add.f32 	%f522, %f520, %f521;
	ld.local.f32 	%f523, [%rd2+684];
	add.f32 	%f524, %f522, %f523;
	ld.local.f32 	%f525, [%rd2+688];
	add.f32 	%f526, %f524, %f525;
	ld.local.f32 	%f527, [%rd2+692];
	add.f32 	%f528, %f526, %f527;
	ld.local.f32 	%f529, [%rd2+696];
	add.f32 	%f530, %f528, %f529;
	ld.local.f32 	%f531, [%rd2+700];
	add.f32 	%f532, %f530, %f531;
	ld.local.f32 	%f533, [%rd2+704];
	add.f32 	%f534, %f532, %f533;
	ld.local.f32 	%f535, [%rd2+708];
	add.f32 	%f536, %f534, %f535;
	ld.local.f32 	%f537, [%rd2+712];
	add.f32 	%f538, %f536, %f537;
	ld.local.f32 	%f539, [%rd2+716];
	add.f32 	%f540, %f538, %f539;
	ld.local.f32 	%f541, [%rd2+720];
	add.f32 	%f542, %f540, %f541;
	ld.local.f32 	%f543, [%rd2+724];
	add.f32 	%f544, %f542, %f543;
	ld.local.f32 	%f545, [%rd2+728];
	add.f32 	%f546, %f544, %f545;
	ld.local.f32 	%f547, [%rd2+732];
	add.f32 	%f548, %f546, %f547;
	ld.local.f32 	%f549, [%rd2+736];
	add.f32 	%f550, %f548, %f549;
	ld.local.f32 	%f551, [%rd2+740];
	add.f32 	%f552, %f550, %f551;
	ld.local.f32 	%f553, [%rd2+744];
	add.f32 	%f554, %f552, %f553;
	ld.local.f32 	%f555, [%rd2+748];
	add.f32 	%f556, %f554, %f555;
	ld.local.f32 	%f557, [%rd2+752];
	add.f32 	%f558, %f556, %f557;
	ld.local.f32 	%f559, [%rd2+756];
	add.f32 	%f560, %f558, %f559;
	ld.local.f32 	%f561, [%rd2+760];
	add.f32 	%f562, %f560, %f561;
	ld.local.f32 	%f563, [%rd2+764];
	add.f32 	%f564, %f562, %f563;
	ld.local.f32 	%f565, [%rd2+768];
	add.f32 	%f566, %f564, %f565;
	ld.local.f32 	%f567, [%rd2+772];
	add.f32 	%f568, %f566, %f567;
	ld.local.f32 	%f569, [%rd2+776];
	add.f32 	%f570, %f568, %f569;
	ld.local.f32 	%f571, [%rd2+780];
	add.f32 	%f572, %f570, %f571;
	ld.local.f32 	%f573, [%rd2+784];
	add.f32 	%f574, %f572, %f573;
	ld.local.f32 	%f575, [%rd2+788];
	add.f32 	%f576, %f574, %f575;
	ld.local.f32 	%f577, [%rd2+792];
	add.f32 	%f578, %f576, %f577;
	ld.local.f32 	%f579, [%rd2+796];
	add.f32 	%f580, %f578, %f579;
	ld.local.f32 	%f581, [%rd2+800];
	add.f32 	%f582, %f580, %f581;
	ld.local.f32 	%f583, [%rd2+804];
	add.f32 	%f584, %f582, %f583;
	ld.local.f32 	%f585, [%rd2+808];
	add.f32 	%f586, %f584, %f585;
	ld.local.f32 	%f587, [%rd2+812];
	add.f32 	%f588, %f586, %f587;
	ld.local.f32 	%f589, [%rd2+816];
	add.f32 	%f590, %f588, %f589;
	ld.local.f32 	%f591, [%rd2+820];
	add.f32 	%f592, %f590, %f591;
	ld.local.f32 	%f593, [%rd2+824];
	add.f32 	%f594, %f592, %f593;
	ld.local.f32 	%f595, [%rd2+828];
	add.f32 	%f596, %f594, %f595;
	ld.local.f32 	%f597, [%rd2+832];
	add.f32 	%f598, %f596, %f597;
	ld.local.f32 	%f599, [%rd2+836];
	add.f32 	%f600, %f598, %f599;
	ld.local.f32 	%f601, [%rd2+840];
	add.f32 	%f602, %f600, %f601;
	ld.local.f32 	%f603, [%rd2+844];
	add.f32 	%f604, %f602, %f603;
	ld.local.f32 	%f605, [%rd2+848];
	add.f32 	%f606, %f604, %f605;
	ld.local.f32 	%f607, [%rd2+852];
	add.f32 	%f608, %f606, %f607;
	ld.local.f32 	%f609, [%rd2+856];
	add.f32 	%f610, %f608, %f609;
	ld.local.f32 	%f611, [%rd2+860];
	add.f32 	%f612, %f610, %f611;
	ld.local.f32 	%f613, [%rd2+864];
	add.f32 	%f614, %f612, %f613;
	ld.local.f32 	%f615, [%rd2+868];
	add.f32 	%f616, %f614, %f615;
	ld.local.f32 	%f617, [%rd2+872];
	add.f32 	%f618, %f616, %f617;
	ld.local.f32 	%f619, [%rd2+876];
	add.f32 	%f620, %f618, %f619;
	ld.local.f32 	%f621, [%rd2+880];
	add.f32 	%f622, %f620, %f621;
	ld.local.f32 	%f623, [%rd2+884];
	add.f32 	%f624, %f622, %f623;
	ld.local.f32 	%f625, [%rd2+888];
	add.f32 	%f626, %f624, %f625;
	ld.local.f32 	%f627, [%rd2+892];
	add.f32 	%f628, %f626, %f627;
	ld.local.f32 	%f629, [%rd2+896];
	add.f32 	%f630, %f628, %f629;
	ld.local.f32 	%f631, [%rd2+900];
	add.f32 	%f632, %f630, %f631;
	ld.local.f32 	%f633, [%rd2+904];
	add.f32 	%f634, %f632, %f633;
	ld.local.f32 	%f635, [%rd2+908];
	add.f32 	%f636, %f634, %f635;
	ld.local.f32 	%f637, [%rd2+912];
	add.f32 	%f638, %f636, %f637;
	ld.local.f32 	%f639, [%rd2+916];
	add.f32 	%f640, %f638, %f639;
	ld.local.f32 	%f641, [%rd2+920];
	add.f32 	%f642, %f640, %f641;
	ld.local.f32 	%f643, [%rd2+924];
	add.f32 	%f644, %f642, %f643;
	ld.local.f32 	%f645, [%rd2+928];
	add.f32 	%f646, %f644, %f645;
	ld.local.f32 	%f647, [%rd2+932];
	add.f32 	%f648, %f646, %f647;
	ld.local.f32 	%f649, [%rd2+936];
	add.f32 	%f650, %f648, %f649;
	ld.local.f32 	%f651, [%rd2+940];
	add.f32 	%f652, %f650, %f651;
	ld.local.f32 	%f653, [%rd2+944];
	add.f32 	%f654, %f652, %f653;
	ld.local.f32 	%f655, [%rd2+948];
	add.f32 	%f656, %f654, %f655;
	ld.local.f32 	%f657, [%rd2+952];
	add.f32 	%f658, %f656, %f657;
	ld.local.f32 	%f659, [%rd2+956];
	add.f32 	%f660, %f658, %f659;
	ld.local.f32 	%f661, [%rd2+960];
	add.f32 	%f662, %f660, %f661;
	ld.local.f32 	%f663, [%rd2+964];
	add.f32 	%f664, %f662, %f663;
	ld.local.f32 	%f665, [%rd2+968];
	add.f32 	%f666, %f664, %f665;
	ld.local.f32 	%f667, [%rd2+972];
	add.f32 	%f668, %f666, %f667;
	ld.local.f32 	%f669, [%rd2+976];
	add.f32 	%f670, %f668, %f669;
	ld.local.f32 	%f671, [%rd2+980];
	add.f32 	%f672, %f670, %f671;
	ld.local.f32 	%f673, [%rd2+984];
	add.f32 	%f674, %f672, %f673;
	ld.local.f32 	%f675, [%rd2+988];
	add.f32 	%f676, %f674, %f675;
	ld.local.f32 	%f677, [%rd2+992];
	add.f32 	%f678, %f676, %f677;
	ld.local.f32 	%f679, [%rd2+996];
	add.f32 	%f680, %f678, %f679;
	ld.local.f32 	%f681, [%rd2+1000];
	add.f32 	%f682, %f680, %f681;
	ld.local.f32 	%f683, [%rd2+1004];
	add.f32 	%f684, %f682, %f683;
	ld.local.f32 	%f685, [%rd2+1008];
	add.f32 	%f686, %f684, %f685;
	ld.local.f32 	%f687, [%rd2+1012];
	add.f32 	%f688, %f686, %f687;
	ld.local.f32 	%f689, [%rd2+1016];
	add.f32 	%f690, %f688, %f689;
	ld.local.f32 	%f691, [%rd2+1020];
	add.f32 	%f692, %f690, %f691;
	ld.local.f32 	%f693, [%rd2+1024];
	add.f32 	%f694, %f692, %f693;
	ld.local.f32 	%f695, [%rd2+1028];
	add.f32 	%f696, %f694, %f695;
	ld.local.f32 	%f697, [%rd2+1032];
	add.f32 	%f698, %f696, %f697;
	ld.local.f32 	%f699, [%rd2+1036];
	add.f32 	%f700, %f698, %f699;
	ld.local.f32 	%f701, [%rd2+1040];
	add.f32 	%f702, %f700, %f701;
	ld.local.f32 	%f703, [%rd2+1044];
	add.f32 	%f704, %f702, %f703;
	ld.local.f32 	%f705, [%rd2+1048];
	add.f32 	%f706, %f704, %f705;
	ld.local.f32 	%f707, [%rd2+1052];
	add.f32 	%f708, %f706, %f707;
	ld.local.f32 	%f709, [%rd2+1056];
	add.f32 	%f710, %f708, %f709;
	ld.local.f32 	%f711, [%rd2+1060];
	add.f32 	%f712, %f710, %f711;
	ld.local.f32 	%f713, [%rd2+1064];
	add.f32 	%f714, %f712, %f713;
	ld.local.f32 	%f715, [%rd2+1068];
	add.f32 	%f716, %f714, %f715;
	ld.local.f32 	%f717, [%rd2+1072];
	add.f32 	%f718, %f716, %f717;
	ld.local.f32 	%f719, [%rd2+1076];
	add.f32 	%f720, %f718, %f719;
	ld.local.f32 	%f721, [%rd2+1080];
	add.f32 	%f722, %f720, %f721;
	ld.local.f32 	%f723, [%rd2+1084];
	add.f32 	%f724, %f722, %f723;
	ld.local.f32 	%f725, [%rd2+1088];
	add.f32 	%f726, %f724, %f725;
	ld.local.f32 	%f727, [%rd2+1092];
	add.f32 	%f728, %f726, %f727;
	ld.local.f32 	%f729, [%rd2+1096];
	add.f32 	%f730, %f728, %f729;
	ld.local.f32 	%f731, [%rd2+1100];
	add.f32 	%f732, %f730, %f731;
	ld.local.f32 	%f733, [%rd2+1104];
	add.f32 	%f734, %f732, %f733;
	ld.local.f32 	%f735, [%rd2+1108];
	add.f32 	%f736, %f734, %f735;
	ld.local.f32 	%f737, [%rd2+1112];
	add.f32 	%f738, %f736, %f737;
	ld.local.f32 	%f739, [%rd2+1116];
	add.f32 	%f740, %f738, %f739;
	ld.local.f32 	%f741, [%rd2+1120];
	add.f32 	%f742, %f740, %f741;
	ld.local.f32 	%f743, [%rd2+1124];
	add.f32 	%f744, %f742, %f743;
	ld.local.f32 	%f745, [%rd2+1128];
	add.f32 	%f746, %f744, %f745;
	ld.local.f32 	%f747, [%rd2+1132];
	add.f32 	%f748, %f746, %f747;
	ld.local.f32 	%f749, [%rd2+1136];
	add.f32 	%f750, %f748, %f749;
	ld.local.f32 	%f751, [%rd2+1140];
	add.f32 	%f752, %f750, %f751;
	ld.local.f32 	%f753, [%rd2+1144];
	add.f32 	%f754, %f752, %f753;
	ld.local.f32 	%f755, [%rd2+1148];
	add.f32 	%f756, %f754, %f755;
	ld.local.f32 	%f757, [%rd2+1152];
	add.f32 	%f758, %f756, %f757;
	ld.local.f32 	%f759, [%rd2+1156];
	add.f32 	%f760, %f758, %f759;
	ld.local.f32 	%f761, [%rd2+1160];
	add.f32 	%f762, %f760, %f761;
	ld.local.f32 	%f763, [%rd2+1164];
	add.f32 	%f764, %f762, %f763;
	ld.local.f32 	%f765, [%rd2+1168];
	add.f32 	%f766, %f764, %f765;
	ld.local.f32 	%f767, [%rd2+1172];
	add.f32 	%f768, %f766, %f767;
	ld.local.f32 	%f769, [%rd2+1176];
	add.f32 	%f770, %f768, %f769;
	ld.local.f32 	%f771, [%rd2+1180];
	add.f32 	%f772, %f770, %f771;
	ld.local.f32 	%f773, [%rd2+1184];
	add.f32 	%f774, %f772, %f773;
	ld.local.f32 	%f775, [%rd2+1188];
	add.f32 	%f776, %f774, %f775;
	ld.local.f32 	%f777, [%rd2+1192];
	add.f32 	%f778, %f776, %f777;
	ld.local.f32 	%f779, [%rd2+1196];
	add.f32 	%f780, %f778, %f779;
	ld.local.f32 	%f781, [%rd2+1200];
	add.f32 	%f782, %f780, %f781;
	ld.local.f32 	%f783, [%rd2+1204];
	add.f32 	%f784, %f782, %f783;
	ld.local.f32 	%f785, [%rd2+1208];
	add.f32 	%f786, %f784, %f785;
	ld.local.f32 	%f787, [%rd2+1212];
	add.f32 	%f788, %f786, %f787;
	ld.local.f32 	%f789, [%rd2+1216];
	add.f32 	%f790, %f788, %f789;
	ld.local.f32 	%f791, [%rd2+1220];
	add.f32 	%f792, %f790, %f791;
	ld.local.f32 	%f793, [%rd2+1224];
	add.f32 	%f794, %f792, %f793;
	ld.local.f32 	%f795, [%rd2+1228];
	add.f32 	%f796, %f794, %f795;
	ld.local.f32 	%f797, [%rd2+1232];
	add.f32 	%f798, %f796, %f797;
	ld.local.f32 	%f799, [%rd2+1236];
	add.f32 	%f800, %f798, %f799;
	ld.local.f32 	%f801, [%rd2+1240];
	add.f32 	%f802, %f800, %f801;
	ld.local.f32 	%f803, [%rd2+1244];
	add.f32 	%f804, %f802, %f803;
	ld.local.f32 	%f805, [%rd2+1248];
	add.f32 	%f806, %f804, %f805;
	ld.local.f32 	%f807, [%rd2+1252];
	add.f32 	%f808, %f806, %f807;
	ld.local.f32 	%f809, [%rd2+1256];
	add.f32 	%f810, %f808, %f809;
	ld.local.f32 	%f811, [%rd2+1260];
	add.f32 	%f812, %f810, %f811;
	ld.local.f32 	%f813, [%rd2+1264];
	add.f32 	%f814, %f812, %f813;
	ld.local.f32 	%f815, [%rd2+1268];
	add.f32 	%f816, %f814, %f815;
	ld.local.f32 	%f817, [%rd2+1272];
	add.f32 	%f818, %f816, %f817;
	ld.local.f32 	%f819, [%rd2+1276];
	add.f32 	%f820, %f818, %f819;
	ld.local.f32 	%f821, [%rd2+1280];
	add.f32 	%f822, %f820, %f821;
	ld.local.f32 	%f823, [%rd2+1284];
	add.f32 	%f824, %f822, %f823;
	ld.local.f32 	%f825, [%rd2+1288];
	add.f32 	%f826, %f824, %f825;
	ld.local.f32 	%f827, [%rd2+1292];
	add.f32 	%f828, %f826, %f827;
	ld.local.f32 	%f829, [%rd2+1296];
	add.f32 	%f830, %f828, %f829;
	ld.local.f32 	%f831, [%rd2+1300];
	add.f32 	%f832, %f830, %f831;
	ld.local.f32 	%f833, [%rd2+1304];
	add.f32 	%f834, %f832, %f833;
	ld.local.f32 	%f835, [%rd2+1308];
	add.f32 	%f836, %f834, %f835;
	ld.local.f32 	%f837, [%rd2+1312];
	add.f32 	%f838, %f836, %f837;
	ld.local.f32 	%f839, [%rd2+1316];
	add.f32 	%f840, %f838, %f839;
	ld.local.f32 	%f841, [%rd2+1320];
	add.f32 	%f842, %f840, %f841;
	ld.local.f32 	%f843, [%rd2+1324];
	add.f32 	%f844, %f842, %f843;
	ld.local.f32 	%f845, [%rd2+1328];
	add.f32 	%f846, %f844, %f845;
	ld.local.f32 	%f847, [%rd2+1332];
	add.f32 	%f848, %f846, %f847;
	ld.local.f32 	%f849, [%rd2+1336];
	add.f32 	%f850, %f848, %f849;
	ld.local.f32 	%f851, [%rd2+1340];
	add.f32 	%f852, %f850, %f851;
	ld.local.f32 	%f853, [%rd2+1344];
	add.f32 	%f854, %f852, %f853;
	ld.local.f32 	%f855, [%rd2+1348];
	add.f32 	%f856, %f854, %f855;
	ld.local.f32 	%f857, [%rd2+1352];
	add.f32 	%f858, %f856, %f857;
	ld.local.f32 	%f859, [%rd2+1356];
	add.f32 	%f860, %f858, %f859;
	ld.local.f32 	%f861, [%rd2+1360];
	add.f32 	%f862, %f860, %f861;
	ld.local.f32 	%f863, [%rd2+1364];
	add.f32 	%f864, %f862, %f863;
	ld.local.f32 	%f865, [%rd2+1368];
	add.f32 	%f866, %f864, %f865;
	ld.local.f32 	%f867, [%rd2+1372];
	add.f32 	%f868, %f866, %f867;
	ld.local.f32 	%f869, [%rd2+1376];
	add.f32 	%f870, %f868, %f869;
	ld.local.f32 	%f871, [%rd2+1380];
	add.f32 	%f872, %f870, %f871;
	ld.local.f32 	%f873, [%rd2+1384];
	add.f32 	%f874, %f872, %f873;
	ld.local.f32 	%f875, [%rd2+1388];
	add.f32 	%f876, %f874, %f875;
	ld.local.f32 	%f877, [%rd2+1392];
	add.f32 	%f878, %f876, %f877;
	ld.local.f32 	%f879, [%rd2+1396];
	add.f32 	%f880, %f878, %f879;
	ld.local.f32 	%f881, [%rd2+1400];
	add.f32 	%f882, %f880, %f881;
	ld.local.f32 	%f883, [%rd2+1404];
	add.f32 	%f884, %f882, %f883;
	ld.local.f32 	%f885, [%rd2+1408];
	add.f32 	%f886, %f884, %f885;
	ld.local.f32 	%f887, [%rd2+1412];
	add.f32 	%f888, %f886, %f887;
	ld.local.f32 	%f889, [%rd2+1416];
	add.f32 	%f890, %f888, %f889;
	ld.local.f32 	%f891, [%rd2+1420];
	add.f32 	%f892, %f890, %f891;
	ld.local.f32 	%f893, [%rd2+1424];
	add.f32 	%f894, %f892, %f893;
	ld.local.f32 	%f895, [%rd2+1428];
	add.f32 	%f896, %f894, %f895;
	ld.local.f32 	%f897, [%rd2+1432];
	add.f32 	%f898, %f896, %f897;
	ld.local.f32 	%f899, [%rd2+1436];
	add.f32 	%f900, %f898, %f899;
	ld.local.f32 	%f901, [%rd2+1440];
	add.f32 	%f902, %f900, %f901;
	ld.local.f32 	%f903, [%rd2+1444];
	add.f32 	%f904, %f902, %f903;
	ld.local.f32 	%f905, [%rd2+1448];
	add.f32 	%f906, %f904, %f905;
	ld.local.f32 	%f907, [%rd2+1452];
	add.f32 	%f908, %f906, %f907;
	ld.local.f32 	%f909, [%rd2+1456];
	add.f32 	%f910, %f908, %f909;
	ld.local.f32 	%f911, [%rd2+1460];
	add.f32 	%f912, %f910, %f911;
	ld.local.f32 	%f913, [%rd2+1464];
	add.f32 	%f914, %f912, %f913;
	ld.local.f32 	%f915, [%rd2+1468];
	add.f32 	%f916, %f914, %f915;
	ld.local.f32 	%f917, [%rd2+1472];
	add.f32 	%f918, %f916, %f917;
	ld.local.f32 	%f919, [%rd2+1476];
	add.f32 	%f920, %f918, %f919;
	ld.local.f32 	%f921, [%rd2+1480];
	add.f32 	%f922, %f920, %f921;
	ld.local.f32 	%f923, [%rd2+1484];
	add.f32 	%f924, %f922, %f923;
	ld.local.f32 	%f925, [%rd2+1488];
	add.f32 	%f926, %f924, %f925;
	ld.local.f32 	%f927, [%rd2+1492];
	add.f32 	%f928, %f926, %f927;
	ld.local.f32 	%f929, [%rd2+1496];
	add.f32 	%f930, %f928, %f929;
	ld.local.f32 	%f931, [%rd2+1500];
	add.f32 	%f932, %f930, %f931;
	ld.local.f32 	%f933, [%rd2+1504];
	add.f32 	%f934, %f932, %f933;
	ld.local.f32 	%f935, [%rd2+1508];
	add.f32 	%f936, %f934, %f935;
	ld.local.f32 	%f937, [%rd2+1512];
	add.f32 	%f938, %f936, %f937;
	ld.local.f32 	%f939, [%rd2+1516];
	add.f32 	%f940, %f938, %f939;
	ld.local.f32 	%f941, [%rd2+1520];
	add.f32 	%f942, %f940, %f941;
	ld.local.f32 	%f943, [%rd2+1524];
	add.f32 	%f944, %f942, %f943;
	ld.local.f32 	%f945, [%rd2+1528];
	add.f32 	%f946, %f944, %f945;
	ld.local.f32 	%f947, [%rd2+1532];
	add.f32 	%f948, %f946, %f947;
	ld.local.f32 	%f949, [%rd2+1536];
	add.f32 	%f950, %f948, %f949;
	ld.local.f32 	%f951, [%rd2+1540];
	add.f32 	%f952, %f950, %f951;
	ld.local.f32 	%f953, [%rd2+1544];
	add.f32 	%f954, %f952, %f953;
	ld.local.f32 	%f955, [%rd2+1548];
	add.f32 	%f956, %f954, %f955;
	ld.local.f32 	%f957, [%rd2+1552];
	add.f32 	%f958, %f956, %f957;
	ld.local.f32 	%f959, [%rd2+1556];
	add.f32 	%f960, %f958, %f959;
	ld.local.f32 	%f961, [%rd2+1560];
	add.f32 	%f962, %f960, %f961;
	ld.local.f32 	%f963, [%rd2+1564];
	add.f32 	%f964, %f962, %f963;
	ld.local.f32 	%f965, [%rd2+1568];
	add.f32 	%f966, %f964, %f965;
	ld.local.f32 	%f967, [%rd2+1572];
	add.f32 	%f968, %f966, %f967;
	ld.local.f32 	%f969, [%rd2+1576];
	add.f32 	%f970, %f968, %f969;
	ld.local.f32 	%f971, [%rd2+1580];
	add.f32 	%f972, %f970, %f971;
	ld.local.f32 	%f973, [%rd2+1584];
	add.f32 	%f974, %f972, %f973;
	ld.local.f32 	%f975, [%rd2+1588];
	add.f32 	%f976, %f974, %f975;
	ld.local.f32 	%f977, [%rd2+1592];
	add.f32 	%f978, %f976, %f977;
	ld.local.f32 	%f979, [%rd2+1596];
	add.f32 	%f980, %f978, %f979;
	ld.local.f32 	%f981, [%rd2+1600];
	add.f32 	%f982, %f980, %f981;
	ld.local.f32 	%f983, [%rd2+1604];
	add.f32 	%f984, %f982, %f983;
	ld.local.f32 	%f985, [%rd2+1608];
	add.f32 	%f986, %f984, %f985;
	ld.local.f32 	%f987, [%rd2+1612];
	add.f32 	%f988, %f986, %f987;
	ld.local.f32 	%f989, [%rd2+1616];
	add.f32 	%f990, %f988, %f989;
	ld.local.f32 	%f991, [%rd2+1620];
	add.f32 	%f992, %f990, %f991;
	ld.local.f32 	%f993, [%rd2+1624];
	add.f32 	%f994, %f992, %f993;
	ld.local.f32 	%f995, [%rd2+1628];
	add.f32 	%f996, %f994, %f995;
	ld.local.f32 	%f997, [%rd2+1632];
	add.f32 	%f998, %f996, %f997;
	ld.local.f32 	%f999, [%rd2+1636];
	add.f32 	%f1000, %f998, %f999;
	ld.local.f32 	%f1001, [%rd2+1640];
	add.f32 	%f1002, %f1000, %f1001;
	ld.local.f32 	%f1003, [%rd2+1644];
	add.f32 	%f1004, %f1002, %f1003;
	ld.local.f32 	%f1005, [%rd2+1648];
	add.f32 	%f1006, %f1004, %f1005;
	ld.local.f32 	%f1007, [%rd2+1652];
	add.f32 	%f1008, %f1006, %f1007;
	ld.local.f32 	%f1009, [%rd2+1656];
	add.f32 	%f1010, %f1008, %f1009;
	ld.local.f32 	%f1011, [%rd2+1660];
	add.f32 	%f1012, %f1010, %f1011;
	ld.local.f32 	%f1013, [%rd2+1664];
	add.f32 	%f1014, %f1012, %f1013;
	ld.local.f32 	%f1015, [%rd2+1668];
	add.f32 	%f1016, %f1014, %f1015;
	ld.local.f32 	%f1017, [%rd2+1672];
	add.f32 	%f1018, %f1016, %f1017;
	ld.local.f32 	%f1019, [%rd2+1676];
	add.f32 	%f1020, %f1018, %f1019;
	ld.local.f32 	%f1021, [%rd2+1680];
	add.f32 	%f1022, %f1020, %f1021;
	ld.local.f32 	%f1023, [%rd2+1684];
	add.f32 	%f1024, %f1022, %f1023;
	ld.local.f32 	%f1025, [%rd2+1688];
	add.f32 	%f1026, %f1024, %f1025;
	ld.local.f32 	%f1027, [%rd2+1692];
	add.f32 	%f1028, %f1026, %f1027;
	ld.local.f32 	%f1029, [%rd2+1696];
	add.f32 	%f1030, %f1028, %f1029;
	ld.local.f32 	%f1031, [%rd2+1700];
	add.f32 	%f1032, %f1030, %f1031;
	ld.local.f32 	%f1033, [%rd2+1704];
	add.f32 	%f1034, %f1032, %f1033;
	ld.local.f32 	%f1035, [%rd2+1708];
	add.f32 	%f1036, %f1034, %f1035;
	ld.local.f32 	%f1037, [%rd2+1712];
	add.f32 	%f1038, %f1036, %f1037;
	ld.local.f32 	%f1039, [%rd2+1716];
	add.f32 	%f1040, %f1038, %f1039;
	ld.local.f32 	%f1041, [%rd2+1720];
	add.f32 	%f1042, %f1040, %f1041;
	ld.local.f32 	%f1043, [%rd2+1724];
	add.f32 	%f1044, %f1042, %f1043;
	ld.local.f32 	%f1045, [%rd2+1728];
	add.f32 	%f1046, %f1044, %f1045;
	ld.local.f32 	%f1047, [%rd2+1732];
	add.f32 	%f1048, %f1046, %f1047;
	ld.local.f32 	%f1049, [%rd2+1736];
	add.f32 	%f1050, %f1048, %f1049;
	ld.local.f32 	%f1051, [%rd2+1740];
	add.f32 	%f1052, %f1050, %f1051;
	ld.local.f32 	%f1053, [%rd2+1744];
	add.f32 	%f1054, %f1052, %f1053;
	ld.local.f32 	%f1055, [%rd2+1748];
	add.f32 	%f1056, %f1054, %f1055;
	ld.local.f32 	%f1057, [%rd2+1752];
	add.f32 	%f1058, %f1056, %f1057;
	ld.local.f32 	%f1059, [%rd2+1756];
	add.f32 	%f1060, %f1058, %f1059;
	ld.local.f32 	%f1061, [%rd2+1760];
	add.f32 	%f1062, %f1060, %f1061;
	ld.local.f32 	%f1063, [%rd2+1764];
	add.f32 	%f1064, %f1062, %f1063;
	ld.local.f32 	%f1065, [%rd2+1768];
	add.f32 	%f1066, %f1064, %f1065;
	ld.local.f32 	%f1067, [%rd2+1772];
	add.f32 	%f1068, %f1066, %f1067;
	ld.local.f32 	%f1069, [%rd2+1776];
	add.f32 	%f1070, %f1068, %f1069;
	ld.local.f32 	%f1071, [%rd2+1780];
	add.f32 	%f1072, %f1070, %f1071;
	ld.local.f32 	%f1073, [%rd2+1784];
	add.f32 	%f1074, %f1072, %f1073;
	ld.local.f32 	%f1075, [%rd2+1788];
	add.f32 	%f1076, %f1074, %f1075;
	ld.local.f32 	%f1077, [%rd2+1792];
	add.f32 	%f1078, %f1076, %f1077;
	ld.local.f32 	%f1079, [%rd2+1796];
	add.f32 	%f1080, %f1078, %f1079;
	ld.local.f32 	%f1081, [%rd2+1800];
	add.f32 	%f1082, %f1080, %f1081;
	ld.local.f32 	%f1083, [%rd2+1804];
	add.f32 	%f1084, %f1082, %f1083;
	ld.local.f32 	%f1085, [%rd2+1808];
	add.f32 	%f1086, %f1084, %f1085;
	ld.local.f32 	%f1087, [%rd2+1812];
	add.f32 	%f1088, %f1086, %f1087;
	ld.local.f32 	%f1089, [%rd2+1816];
	add.f32 	%f1090, %f1088, %f1089;
	ld.local.f32 	%f1091, [%rd2+1820];
	add.f32 	%f1092, %f1090, %f1091;
	ld.local.f32 	%f1093, [%rd2+1824];
	add.f32 	%f1094, %f1092, %f1093;
	ld.local.f32 	%f1095, [%rd2+1828];
	add.f32 	%f1096, %f1094, %f1095;
	ld.local.f32 	%f1097, [%rd2+1832];
	add.f32 	%f1098, %f1096, %f1097;
	ld.local.f32 	%f1099, [%rd2+1836];
	add.f32 	%f1100, %f1098, %f1099;
	ld.local.f32 	%f1101, [%rd2+1840];
	add.f32 	%f1102, %f1100, %f1101;
	ld.local.f32 	%f1103, [%rd2+1844];
	add.f32 	%f1104, %f1102, %f1103;
	ld.local.f32 	%f1105, [%rd2+1848];
	add.f32 	%f1106, %f1104, %f1105;
	ld.local.f32 	%f1107, [%rd2+1852];
	add.f32 	%f1108, %f1106, %f1107;
	ld.local.f32 	%f1109, [%rd2+1856];
	add.f32 	%f1110, %f1108, %f1109;
	ld.local.f32 	%f1111, [%rd2+1860];
	add.f32 	%f1112, %f1110, %f1111;
	ld.local.f32 	%f1113, [%rd2+1864];
	add.f32 	%f1114, %f1112, %f1113;
	ld.local.f32 	%f1115, [%rd2+1868];
	add.f32 	%f1116, %f1114, %f1115;
	ld.local.f32 	%f1117, [%rd2+1872];
	add.f32 	%f1118, %f1116, %f1117;
	ld.local.f32 	%f1119, [%rd2+1876];
	add.f32 	%f1120, %f1118, %f1119;
	ld.local.f32 	%f1121, [%rd2+1880];
	add.f32 	%f1122, %f1120, %f1121;
	ld.local.f32 	%f1123, [%rd2+1884];
	add.f32 	%f1124, %f1122, %f1123;
	ld.local.f32 	%f1125, [%rd2+1888];
	add.f32 	%f1126, %f1124, %f1125;
	ld.local.f32 	%f1127, [%rd2+1892];
	add.f32 	%f1128, %f1126, %f1127;
	ld.local.f32 	%f1129, [%rd2+1896];
	add.f32 	%f1130, %f1128, %f1129;
	ld.local.f32 	%f1131, [%rd2+1900];
	add.f32 	%f1132, %f1130, %f1131;
	ld.local.f32 	%f1133, [%rd2+1904];
	add.f32 	%f1134, %f1132, %f1133;
	ld.local.f32 	%f1135, [%rd2+1908];
	add.f32 	%f1136, %f1134, %f1135;
	ld.local.f32 	%f1137, [%rd2+1912];
	add.f32 	%f1138, %f1136, %f1137;
	ld.local.f32 	%f1139, [%rd2+1916];
	add.f32 	%f1140, %f1138, %f1139;
	ld.local.f32 	%f1141, [%rd2+1920];
	add.f32 	%f1142, %f1140, %f1141;
	ld.local.f32 	%f1143, [%rd2+1924];
	add.f32 	%f1144, %f1142, %f1143;
	ld.local.f32 	%f1145, [%rd2+1928];
	add.f32 	%f1146, %f1144, %f1145;
	ld.local.f32 	%f1147, [%rd2+1932];
	add.f32 	%f1148, %f1146, %f1147;
	ld.local.f32 	%f1149, [%rd2+1936];
	add.f32 	%f1150, %f1148, %f1149;
	ld.local.f32 	%f1151, [%rd2+1940];
	add.f32 	%f1152, %f1150, %f1151;
	ld.local.f32 	%f1153, [%rd2+1944];
	add.f32 	%f1154, %f1152, %f1153;
	ld.local.f32 	%f1155, [%rd2+1948];
	add.f32 	%f1156, %f1154, %f1155;
	ld.local.f32 	%f1157, [%rd2+1952];
	add.f32 	%f1158, %f1156, %f1157;
	ld.local.f32 	%f1159, [%rd2+1956];
	add.f32 	%f1160, %f1158, %f1159;
	ld.local.f32 	%f1161, [%rd2+1960];
	add.f32 	%f1162, %f1160, %f1161;
	ld.local.f32 	%f1163, [%rd2+1964];
	add.f32 	%f1164, %f1162, %f1163;
	ld.local.f32 	%f1165, [%rd2+1968];
	add.f32 	%f1166, %f1164, %f1165;
	ld.local.f32 	%f1167, [%rd2+1972];
	add.f32 	%f1168, %f1166, %f1167;
	ld.local.f32 	%f1169, [%rd2+1976];
	add.f32 	%f1170, %f1168, %f1169;
	ld.local.f32 	%f1171, [%rd2+1980];
	add.f32 	%f1172, %f1170, %f1171;
	ld.local.f32 	%f1173, [%rd2+1984];
	add.f32 	%f1174, %f1172, %f1173;
	ld.local.f32 	%f1175, [%rd2+1988];
	add.f32 	%f1176, %f1174, %f1175;
	ld.local.f32 	%f1177, [%rd2+1992];
	add.f32 	%f1178, %f1176, %f1177;
	ld.local.f32 	%f1179, [%rd2+1996];
	add.f32 	%f1180, %f1178, %f1179;
	ld.local.f32 	%f1181, [%rd2+2000];
	add.f32 	%f1182, %f1180, %f1181;
	ld.local.f32 	%f1183, [%rd2+2004];
	add.f32 	%f1184, %f1182, %f1183;
	ld.local.f32 	%f1185, [%rd2+2008];
	add.f32 	%f1186, %f1184, %f1185;
	ld.local.f32 	%f1187, [%rd2+2012];
	add.f32 	%f1188, %f1186, %f1187;
	ld.local.f32 	%f1189, [%rd2+2016];
	add.f32 	%f1190, %f1188, %f1189;
	ld.local.f32 	%f1191, [%rd2+2020];
	add.f32 	%f1192, %f1190, %f1191;
	ld.local.f32 	%f1193, [%rd2+2024];
	add.f32 	%f1194, %f1192, %f1193;
	ld.local.f32 	%f1195, [%rd2+2028];
	add.f32 	%f1196, %f1194, %f1195;
	ld.local.f32 	%f1197, [%rd2+2032];
	add.f32 	%f1198, %f1196, %f1197;
	ld.local.f32 	%f1199, [%rd2+2036];
	add.f32 	%f1200, %f1198, %f1199;
	ld.local.f32 	%f1201, [%rd2+2040];
	add.f32 	%f1202, %f1200, %f1201;
	ld.local.f32 	%f1203, [%rd2+2044];
	add.f32 	%f1204, %f1202, %f1203;
	ld.local.f32 	%f1205, [%rd2+2048];
	add.f32 	%f1206, %f1204, %f1205;
	ld.local.f32 	%f1207, [%rd2+2052];
	add.f32 	%f1208, %f1206, %f1207;
	ld.local.f32 	%f1209, [%rd2+2056];
	add.f32 	%f1210, %f1208, %f1209;
	ld.local.f32 	%f1211, [%rd2+2060];
	add.f32 	%f1212, %f1210, %f1211;
	ld.local.f32 	%f1213, [%rd2+2064];
	add.f32 	%f1214, %f1212, %f1213;
	ld.local.f32 	%f1215, [%rd2+2068];
	add.f32 	%f1216, %f1214, %f1215;
	ld.local.f32 	%f1217, [%rd2+2072];
	add.f32 	%f1218, %f1216, %f1217;
	ld.local.f32 	%f1219, [%rd2+2076];
	add.f32 	%f1220, %f1218, %f1219;
	ld.local.f32 	%f1221, [%rd2+2080];
	add.f32 	%f1222, %f1220, %f1221;
	ld.local.f32 	%f1223, [%rd2+2084];
	add.f32 	%f1224, %f1222, %f1223;
	ld.local.f32 	%f1225, [%rd2+2088];
	add.f32 	%f1226, %f1224, %f1225;
	ld.local.f32 	%f1227, [%rd2+2092];
	add.f32 	%f1228, %f1226, %f1227;
	ld.local.f32 	%f1229, [%rd2+2096];
	add.f32 	%f1230, %f1228, %f1229;
	ld.local.f32 	%f1231, [%rd2+2100];
	add.f32 	%f1232, %f1230, %f1231;
	ld.local.f32 	%f1233, [%rd2+2104];
	add.f32 	%f1234, %f1232, %f1233;
	ld.local.f32 	%f1235, [%rd2+2108];
	add.f32 	%f1236, %f1234, %f1235;
	ld.local.f32 	%f1237, [%rd2+2112];
	add.f32 	%f1238, %f1236, %f1237;
	ld.local.f32 	%f1239, [%rd2+2116];
	add.f32 	%f1240, %f1238, %f1239;
	ld.local.f32 	%f1241, [%rd2+2120];
	add.f32 	%f1242, %f1240, %f1241;
	ld.local.f32 	%f1243, [%rd2+2124];
	add.f32 	%f1244, %f1242, %f1243;
	ld.local.f32 	%f1245, [%rd2+2128];
	add.f32 	%f1246, %f1244, %f1245;
	ld.local.f32 	%f1247, [%rd2+2132];
	add.f32 	%f1248, %f1246, %f1247;
	ld.local.f32 	%f1249, [%rd2+2136];
	add.f32 	%f1250, %f1248, %f1249;
	ld.local.f32 	%f1251, [%rd2+2140];
	add.f32 	%f1252, %f1250, %f1251;
	ld.local.f32 	%f1253, [%rd2+2144];
	add.f32 	%f1254, %f1252, %f1253;
	ld.local.f32 	%f1255, [%rd2+2148];
	add.f32 	%f1256, %f1254, %f1255;
	ld.local.f32 	%f1257, [%rd2+2152];
	add.f32 	%f1258, %f1256, %f1257;
	ld.local.f32 	%f1259, [%rd2+2156];
	add.f32 	%f1260, %f1258, %f1259;
	ld.local.f32 	%f1261, [%rd2+2160];
	add.f32 	%f1262, %f1260, %f1261;
	ld.local.f32 	%f1263, [%rd2+2164];
	add.f32 	%f1264, %f1262, %f1263;
	ld.local.f32 	%f1265, [%rd2+2168];
	add.f32 	%f1266, %f1264, %f1265;
	ld.local.f32 	%f1267, [%rd2+2172];
	add.f32 	%f1268, %f1266, %f1267;
	ld.local.f32 	%f1269, [%rd2+2176];
	add.f32 	%f1270, %f1268, %f1269;
	ld.local.f32 	%f1271, [%rd2+2180];
	add.f32 	%f1272, %f1270, %f1271;
	ld.local.f32 	%f1273, [%rd2+2184];
	add.f32 	%f1274, %f1272, %f1273;
	ld.local.f32 	%f1275, [%rd2+2188];
	add.f32 	%f1276, %f1274, %f1275;
	ld.local.f32 	%f1277, [%rd2+2192];
	add.f32 	%f1278, %f1276, %f1277;
	ld.local.f32 	%f1279, [%rd2+2196];
	add.f32 	%f1280, %f1278, %f1279;
	ld.local.f32 	%f1281, [%rd2+2200];
	add.f32 	%f1282, %f1280, %f1281;
	ld.local.f32 	%f1283, [%rd2+2204];
	add.f32 	%f1284, %f1282, %f1283;
	ld.local.f32 	%f1285, [%rd2+2208];
	add.f32 	%f1286, %f1284, %f1285;
	ld.local.f32 	%f1287, [%rd2+2212];
	add.f32 	%f1288, %f1286, %f1287;
	ld.local.f32 	%f1289, [%rd2+2216];
	add.f32 	%f1290, %f1288, %f1289;
	ld.local.f32 	%f1291, [%rd2+2220];
	add.f32 	%f1292, %f1290, %f1291;
	ld.local.f32 	%f1293, [%rd2+2224];
	add.f32 	%f1294, %f1292, %f1293;
	ld.local.f32 	%f1295, [%rd2+2228];
	add.f32 	%f1296, %f1294, %f1295;
	ld.local.f32 	%f1297, [%rd2+2232];
	add.f32 	%f1298, %f1296, %f1297;
	ld.local.f32 	%f1299, [%rd2+2236];
	add.f32 	%f1300, %f1298, %f1299;
	ld.local.f32 	%f1301, [%rd2+2240];
	add.f32 	%f1302, %f1300, %f1301;
	ld.local.f32 	%f1303, [%rd2+2244];
	add.f32 	%f1304, %f1302, %f1303;
	ld.local.f32 	%f1305, [%rd2+2248];
	add.f32 	%f1306, %f1304, %f1305;
	ld.local.f32 	%f1307, [%rd2+2252];
	add.f32 	%f1308, %f1306, %f1307;
	ld.local.f32 	%f1309, [%rd2+2256];
	add.f32 	%f1310, %f1308, %f1309;
	ld.local.f32 	%f1311, [%rd2+2260];
	add.f32 	%f1312, %f1310, %f1311;
	ld.local.f32 	%f1313, [%rd2+2264];
	add.f32 	%f1314, %f1312, %f1313;
	ld.local.f32 	%f1315, [%rd2+2268];
	add.f32 	%f1316, %f1314, %f1315;
	ld.local.f32 	%f1317, [%rd2+2272];
	add.f32 	%f1318, %f1316, %f1317;
	ld.local.f32 	%f1319, [%rd2+2276];
	add.f32 	%f1320, %f1318, %f1319;
	ld.local.f32 	%f1321, [%rd2+2280];
	add.f32 	%f1322, %f1320, %f1321;
	ld.local.f32 	%f1323, [%rd2+2284];
	add.f32 	%f1324, %f1322, %f1323;
	ld.local.f32 	%f1325, [%rd2+2288];
	add.f32 	%f1326, %f1324, %f1325;
	ld.local.f32 	%f1327, [%rd2+2292];
	add.f32 	%f1328, %f1326, %f1327;
	ld.local.f32 	%f1329, [%rd2+2296];
	add.f32 	%f1330, %f1328, %f1329;
	ld.local.f32 	%f1331, [%rd2+2300];
	add.f32 	%f1332, %f1330, %f1331;
	ld.local.f32 	%f1333, [%rd2+2304];
	add.f32 	%f1334, %f1332, %f1333;
	ld.local.f32 	%f1335, [%rd2+2308];
	add.f32 	%f1336, %f1334, %f1335;
	ld.local.f32 	%f1337, [%rd2+2312];
	add.f32 	%f1338, %f1336, %f1337;
	ld.local.f32 	%f1339, [%rd2+2316];
	add.f32 	%f1340, %f1338, %f1339;
	ld.local.f32 	%f1341, [%rd2+2320];
	add.f32 	%f1342, %f1340, %f1341;
	ld.local.f32 	%f1343, [%rd2+2324];
	add.f32 	%f1344, %f1342, %f1343;
	ld.local.f32 	%f1345, [%rd2+2328];
	add.f32 	%f1346, %f1344, %f1345;
	ld.local.f32 	%f1347, [%rd2+2332];
	add.f32 	%f1348, %f1346, %f1347;
	ld.local.f32 	%f1349, [%rd2+2336];
	add.f32 	%f1350, %f1348, %f1349;
	ld.local.f32 	%f1351, [%rd2+2340];
	add.f32 	%f1352, %f1350, %f1351;
	ld.local.f32 	%f1353, [%rd2+2344];
	add.f32 	%f1354, %f1352, %f1353;
	ld.local.f32 	%f1355, [%rd2+2348];
	add.f32 	%f1356, %f1354, %f1355;
	ld.local.f32 	%f1357, [%rd2+2352];
	add.f32 	%f1358, %f1356, %f1357;
	ld.local.f32 	%f1359, [%rd2+2356];
	add.f32 	%f1360, %f1358, %f1359;
	ld.local.f32 	%f1361, [%rd2+2360];
	add.f32 	%f1362, %f1360, %f1361;
	ld.local.f32 	%f1363, [%rd2+2364];
	add.f32 	%f1364, %f1362, %f1363;
	ld.local.f32 	%f1365, [%rd2+2368];
	add.f32 	%f1366, %f1364, %f1365;
	ld.local.f32 	%f1367, [%rd2+2372];
	add.f32 	%f1368, %f1366, %f1367;
	ld.local.f32 	%f1369, [%rd2+2376];
	add.f32 	%f1370, %f1368, %f1369;
	ld.local.f32 	%f1371, [%rd2+2380];
	add.f32 	%f1372, %f1370, %f1371;
	ld.local.f32 	%f1373, [%rd2+2384];
	add.f32 	%f1374, %f1372, %f1373;
	ld.local.f32 	%f1375, [%rd2+2388];
	add.f32 	%f1376, %f1374, %f1375;
	ld.local.f32 	%f1377, [%rd2+2392];
	add.f32 	%f1378, %f1376, %f1377;
	ld.local.f32 	%f1379, [%rd2+2396];
	add.f32 	%f1380, %f1378, %f1379;
	ld.local.f32 	%f1381, [%rd2+2400];
	add.f32 	%f1382, %f1380, %f1381;
	ld.local.f32 	%f1383, [%rd2+2404];
	add.f32 	%f1384, %f1382, %f1383;
	ld.local.f32 	%f1385, [%rd2+2408];
	add.f32 	%f1386, %f1384, %f1385;
	ld.local.f32 	%f1387, [%rd2+2412];
	add.f32 	%f1388, %f1386, %f1387;
	ld.local.f32 	%f1389, [%rd2+2416];
	add.f32 	%f1390, %f1388, %f1389;
	ld.local.f32 	%f1391, [%rd2+2420];
	add.f32 	%f1392, %f1390, %f1391;
	ld.local.f32 	%f1393, [%rd2+2424];
	add.f32 	%f1394, %f1392, %f1393;
	ld.local.f32 	%f1395, [%rd2+2428];
	add.f32 	%f1396, %f1394, %f1395;
	ld.local.f32 	%f1397, [%rd2+2432];
	add.f32 	%f1398, %f1396, %f1397;
	ld.local.f32 	%f1399, [%rd2+2436];
	add.f32 	%f1400, %f1398, %f1399;
	ld.local.f32 	%f1401, [%rd2+2440];
	add.f32 	%f1402, %f1400, %f1401;
	ld.local.f32 	%f1403, [%rd2+2444];
	add.f32 	%f1404, %f1402, %f1403;
	ld.local.f32 	%f1405, [%rd2+2448];
	add.f32 	%f1406, %f1404, %f1405;
	ld.local.f32 	%f1407, [%rd2+2452];
	add.f32 	%f1408, %f1406, %f1407;
	ld.local.f32 	%f1409, [%rd2+2456];
	add.f32 	%f1410, %f1408, %f1409;
	ld.local.f32 	%f1411, [%rd2+2460];
	add.f32 	%f1412, %f1410, %f1411;
	ld.local.f32 	%f1413, [%rd2+2464];
	add.f32 	%f1414, %f1412, %f1413;
	ld.local.f32 	%f1415, [%rd2+2468];
	add.f32 	%f1416, %f1414, %f1415;
	ld.local.f32 	%f1417, [%rd2+2472];
	add.f32 	%f1418, %f1416, %f1417;
	ld.local.f32 	%f1419, [%rd2+2476];
	add.f32 	%f1420, %f1418, %f1419;
	ld.local.f32 	%f1421, [%rd2+2480];
	add.f32 	%f1422, %f1420, %f1421;
	ld.local.f32 	%f1423, [%rd2+2484];
	add.f32 	%f1424, %f1422, %f1423;
	ld.local.f32 	%f1425, [%rd2+2488];
	add.f32 	%f1426, %f1424, %f1425;
	ld.local.f32 	%f1427, [%rd2+2492];
	add.f32 	%f1428, %f1426, %f1427;
	ld.local.f32 	%f1429, [%rd2+2496];
	add.f32 	%f1430, %f1428, %f1429;
	ld.local.f32 	%f1431, [%rd2+2500];
	add.f32 	%f1432, %f1430, %f1431;
	ld.local.f32 	%f1433, [%rd2+2504];
	add.f32 	%f1434, %f1432, %f1433;
	ld.local.f32 	%f1435, [%rd2+2508];
	add.f32 	%f1436, %f1434, %f1435;
	ld.local.f32 	%f1437, [%rd2+2512];
	add.f32 	%f1438, %f1436, %f1437;
	ld.local.f32 	%f1439, [%rd2+2516];
	add.f32 	%f1440, %f1438, %f1439;
	ld.local.f32 	%f1441, [%rd2+2520];
	add.f32 	%f1442, %f1440, %f1441;
	ld.local.f32 	%f1443, [%rd2+2524];
	add.f32 	%f1444, %f1442, %f1443;
	ld.local.f32 	%f1445, [%rd2+2528];
	add.f32 	%f1446, %f1444, %f1445;
	ld.local.f32 	%f1447, [%rd2+2532];
	add.f32 	%f1448, %f1446, %f1447;
	ld.local.f32 	%f1449, [%rd2+2536];
	add.f32 	%f1450, %f1448, %f1449;
	ld.local.f32 	%f1451, [%rd2+2540];
	add.f32 	%f1452, %f1450, %f1451;
	ld.local.f32 	%f1453, [%rd2+2544];
	add.f32 	%f1454, %f1452, %f1453;
	ld.local.f32 	%f1455, [%rd2+2548];
	add.f32 	%f1456, %f1454, %f1455;
	ld.local.f32 	%f1457, [%rd2+2552];
	add.f32 	%f1458, %f1456, %f1457;
	ld.local.f32 	%f1459, [%rd2+2556];
	add.f32 	%f1460, %f1458, %f1459;
	ld.local.f32 	%f1461, [%rd2+2560];
	add.f32 	%f1462, %f1460, %f1461;
	ld.local.f32 	%f1463, [%rd2+2564];
	add.f32 	%f1464, %f1462, %f1463;
	ld.local.f32 	%f1465, [%rd2+2568];
	add.f32 	%f1466, %f1464, %f1465;
	ld.local.f32 	%f1467, [%rd2+2572];
	add.f32 	%f1468, %f1466, %f1467;
	ld.local.f32 	%f1469, [%rd2+2576];
	add.f32 	%f1470, %f1468, %f1469;
	ld.local.f32 	%f1471, [%rd2+2580];
	add.f32 	%f1472, %f1470, %f1471;
	ld.local.f32 	%f1473, [%rd2+2584];
	add.f32 	%f1474, %f1472, %f1473;
	ld.local.f32 	%f1475, [%rd2+2588];
	add.f32 	%f1476, %f1474, %f1475;
	add.f32 	%f1477, %f1476, %f100;
	add.f32 	%f1478, %f1477, %f101;
	add.f32 	%f1479, %f1478, %f102;
	add.f32 	%f1480, %f1479, %f103;
	add.f32 	%f1481, %f1480, %f104;
	add.f32 	%f1482, %f1481, %f105;
	add.f32 	%f1483, %f1482, %f106;
	add.f32 	%f1484, %f1483, %f107;
	add.f32 	%f1485, %f1484, %f108;
	add.f32 	%f1486, %f1485, %f109;
	add.f32 	%f1487, %f1486, %f110;
	add.f32 	%f1488, %f1487, %f111;
	add.f32 	%f1489, %f1488, %f112;
	add.f32 	%f1490, %f1489, %f113;
	add.f32 	%f1491, %f1490, %f114;
	add.f32 	%f1492, %f1491, %f115;
	add.f32 	%f1493, %f1492, %f116;
	add.f32 	%f1494, %f1493, %f117;
	add.f32 	%f1495, %f1494, %f118;
	add.f32 	%f1496, %f1495, %f119;
	add.f32 	%f1497, %f1496, %f120;
	add.f32 	%f1498, %f1497, %f121;
	add.f32 	%f1499, %f1498, %f122;
	add.f32 	%f1500, %f1499, %f123;
	add.f32 	%f1501, %f1500, %f124;
	add.f32 	%f1502, %f1501, %f125;
	add.f32 	%f1503, %f1502, %f126;
	add.f32 	%f1504, %f1503, %f127;
	add.f32 	%f1505, %f1504, %f128;
	add.f32 	%f1506, %f1505, %f129;
	add.f32 	%f1507, %f1506, %f130;
	add.f32 	%f1508, %f1507, %f131;
	add.f32 	%f1509, %f1508, %f132;
	add.f32 	%f1510, %f1509, %f133;
	add.f32 	%f1511, %f1510, %f134;
	add.f32 	%f1512, %f1511, %f135;
	add.f32 	%f1513, %f1512, %f136;
	add.f32 	%f1514, %f1513, %f137;
	add.f32 	%f1515, %f1514, %f138;
	add.f32 	%f1516, %f1515, %f139;
	add.f32 	%f1517, %f1516, %f140;
	add.f32 	%f1518, %f1517, %f141;
	add.f32 	%f1519, %f1518, %f142;
	add.f32 	%f1520, %f1519, %f143;
	add.f32 	%f1521, %f1520, %f144;
	add.f32 	%f1522, %f1521, %f145;
	add.f32 	%f1523, %f1522, %f146;
	add.f32 	%f1524, %f1523, %f147;
	add.f32 	%f1525, %f1524, %f148;
	add.f32 	%f1526, %f1525, %f149;
	add.f32 	%f1527, %f1526, %f150;
	add.f32 	%f1528, %f1527, %f151;
	add.f32 	%f1529, %f1528, %f152;
	add.f32 	%f1530, %f1529, %f153;
	add.f32 	%f1531, %f1530, %f154;
	add.f32 	%f1532, %f1531, %f155;
	add.f32 	%f1533, %f1532, %f156;
	add.f32 	%f1534, %f1533, %f157;
	add.f32 	%f1535, %f1534, %f158;
	add.f32 	%f1536, %f1535, %f159;
	add.f32 	%f1537, %f1536, %f160;
	add.f32 	%f1538, %f1537, %f161;
	add.f32 	%f1539, %f1538, %f162;
	add.f32 	%f1540, %f1539, %f163;
	add.f32 	%f1541, %f1540, %f164;
	add.f32 	%f1542, %f1541, %f165;
	add.f32 	%f1543, %f1542, %f166;
	add.f32 	%f1544, %f1543, %f167;
	add.f32 	%f1545, %f1544, %f168;
	add.f32 	%f1546, %f1545, %f169;
	add.f32 	%f1547, %f1546, %f170;
	add.f32 	%f1548, %f1547, %f171;
	add.f32 	%f1549, %f1548, %f172;
	add.f32 	%f1550, %f1549, %f173;
	add.f32 	%f1551, %f1550, %f174;
	add.f32 	%f1552, %f1551, %f175;
	add.f32 	%f1553, %f1552, %f176;
	add.f32 	%f1554, %f1553, %f177;
	add.f32 	%f1555, %f1554, %f178;
	add.f32 	%f1556, %f1555, %f179;
	add.f32 	%f1557, %f1556, %f180;
	st.local.f32 	[%rd2], %f343;
	st.local.f32 	[%rd2+4], %f345;
	st.local.f32 	[%rd2+8], %f347;
	st.local.f32 	[%rd2+12], %f349;
	st.local.f32 	[%rd2+16], %f351;
	st.local.f32 	[%rd2+20], %f353;
	st.local.f32 	[%rd2+24], %f355;
	st.local.f32 	[%rd2+28], %f357;
	st.local.f32 	[%rd2+32], %f359;
	st.local.f32 	[%rd2+36], %f361;
	st.local.f32 	[%rd2+40], %f363;
	st.local.f32 	[%rd2+44], %f365;
	st.local.f32 	[%rd2+48], %f367;
	st.local.f32 	[%rd2+52], %f369;
	st.local.f32 	[%rd2+56], %f371;
	st.local.f32 	[%rd2+60], %f373;
	st.local.f32 	[%rd2+64], %f375;
	st.local.f32 	[%rd2+68], %f377;
	st.local.f32 	[%rd2+72], %f379;
	st.local.f32 	[%rd2+76], %f381;
	st.local.f32 	[%rd2+80], %f383;
	st.local.f32 	[%rd2+84], %f385;
	st.local.f32 	[%rd2+88], %f387;
	st.local.f32 	[%rd2+92], %f389;
	st.local.f32 	[%rd2+96], %f391;
	st.local.f32 	[%rd2+100], %f393;
	st.local.f32 	[%rd2+104], %f395;
	st.local.f32 	[%rd2+108], %f397;
	st.local.f32 	[%rd2+112], %f399;
	st.local.f32 	[%rd2+116], %f401;
	st.local.f32 	[%rd2+120], %f403;
	st.local.f32 	[%rd2+124], %f405;
	st.local.f32 	[%rd2+128], %f407;
	st.local.f32 	[%rd2+132], %f409;
	st.local.f32 	[%rd2+136], %f411;
	st.local.f32 	[%rd2+140], %f413;
	st.local.f32 	[%rd2+144], %f415;
	st.local.f32 	[%rd2+148], %f417;
	st.local.f32 	[%rd2+152], %f419;
	st.local.f32 	[%rd2+156], %f421;
	st.local.f32 	[%rd2+160], %f423;
	st.local.f32 	[%rd2+164], %f425;
	st.local.f32 	[%rd2+168], %f427;
	st.local.f32 	[%rd2+172], %f429;
	st.local.f32 	[%rd2+176], %f431;
	st.local.f32 	[%rd2+180], %f433;
	st.local.f32 	[%rd2+184], %f435;
	st.local.f32 	[%rd2+188], %f437;
	st.local.f32 	[%rd2+192], %f439;
	st.local.f32 	[%rd2+196], %f441;
	st.local.f32 	[%rd2+200], %f443;
	st.local.f32 	[%rd2+204], %f445;
	st.local.f32 	[%rd2+208], %f447;
	st.local.f32 	[%rd2+212], %f449;
	st.local.f32 	[%rd2+216], %f451;
	st.local.f32 	[%rd2+220], %f453;
	st.local.f32 	[%rd2+224], %f455;
	st.local.f32 	[%rd2+228], %f457;
	st.local.f32 	[%rd2+232], %f459;
	st.local.f32 	[%rd2+236], %f461;
	st.local.f32 	[%rd2+240], %f463;
	st.local.f32 	[%rd2+244], %f465;
	st.local.f32 	[%rd2+248], %f467;
	st.local.f32 	[%rd2+252], %f469;
	st.local.f32 	[%rd2+256], %f471;
	st.local.f32 	[%rd2+260], %f473;
	st.local.f32 	[%rd2+264], %f475;
	st.local.f32 	[%rd2+268], %f477;
	st.local.f32 	[%rd2+272], %f479;
	st.local.f32 	[%rd2+276], %f481;
	st.local.f32 	[%rd2+280], %f483;
	st.local.f32 	[%rd2+284], %f485;
	st.local.f32 	[%rd2+288], %f487;
	st.local.f32 	[%rd2+292], %f489;
	st.local.f32 	[%rd2+296], %f491;
	st.local.f32 	[%rd2+300], %f493;
	st.local.f32 	[%rd2+304], %f495;
	st.local.f32 	[%rd2+308], %f497;
	st.local.f32 	[%rd2+312], %f499;
	st.local.f32 	[%rd2+316], %f501;
	st.local.f32 	[%rd2+320], %f503;
	st.local.f32 	[%rd2+324], %f505;
	st.local.f32 	[%rd2+328], %f507;
	st.local.f32 	[%rd2+332], %f509;
	st.local.f32 	[%rd2+336], %f511;
	st.local.f32 	[%rd2+340], %f513;
	st.local.f32 	[%rd2+344], %f515;
	st.local.f32 	[%rd2+348], %f517;
	st.local.f32 	[%rd2+352], %f519;
	st.local.f32 	[%rd2+356], %f521;
	st.local.f32 	[%rd2+360], %f523;
	st.local.f32 	[%rd2+364], %f525;
	st.local.f32 	[%rd2+368], %f527;
	st.local.f32 	[%rd2+372], %f529;
	st.local.f32 	[%rd2+376], %f531;
	st.local.f32 	[%rd2+380], %f533;
	st.local.f32 	[%rd2+384], %f535;
	st.local.f32 	[%rd2+388], %f537;
	st.local.f32 	[%rd2+392], %f539;
	st.local.f32 	[%rd2+396], %f541;
	st.local.f32 	[%rd2+400], %f543;
	st.local.f32 	[%rd2+404], %f545;
	st.local.f32 	[%rd2+408], %f547;
	st.local.f32 	[%rd2+412], %f549;
	st.local.f32 	[%rd2+416], %f551;
	st.local.f32 	[%rd2+420], %f553;
	st.local.f32 	[%rd2+424], %f555;
	st.local.f32 	[%rd2+428], %f557;
	st.local.f32 	[%rd2+432], %f559;
	st.local.f32 	[%rd2+436], %f561;
	st.local.f32 	[%rd2+440], %f563;
	st.local.f32 	[%rd2+444], %f565;
	st.local.f32 	[%rd2+448], %f567;
	st.local.f32 	[%rd2+452], %f569;
	st.local.f32 	[%rd2+456], %f571;
	st.local.f32 	[%rd2+460], %f573;
	st.local.f32 	[%rd2+464], %f575;
	st.local.f32 	[%rd2+468], %f577;
	st.local.f32 	[%rd2+472], %f579;
	st.local.f32 	[%rd2+476], %f581;
	st.local.f32 	[%rd2+480], %f583;
	st.local.f32 	[%rd2+484], %f585;
	st.local.f32 	[%rd2+488], %f587;
	st.local.f32 	[%rd2+492], %f589;
	st.local.f32 	[%rd2+496], %f591;
	st.local.f32 	[%rd2+500], %f593;
	st.local.f32 	[%rd2+504], %f595;
	st.local.f32 	[%rd2+508], %f597;
	st.local.f32 	[%rd2+512], %f599;
	st.local.f32 	[%rd2+516], %f601;
	st.local.f32 	[%rd2+520], %f603;
	st.local.f32 	[%rd2+524], %f605;
	st.local.f32 	[%rd2+528], %f607;
	st.local.f32 	[%rd2+532], %f609;
	st.local.f32 	[%rd2+536], %f611;
	st.local.f32 	[%rd2+540], %f613;
	st.local.f32 	[%rd2+544], %f615;
	st.local.f32 	[%rd2+548], %f617;
	st.local.f32 	[%rd2+552], %f619;
	st.local.f32 	[%rd2+556], %f621;
	st.local.f32 	[%rd2+560], %f623;
	st.local.f32 	[%rd2+564], %f625;
	st.local.f32 	[%rd2+568], %f627;
	st.local.f32 	[%rd2+572], %f629;
	st.local.f32 	[%rd2+576], %f631;
	st.local.f32 	[%rd2+580], %f633;
	st.local.f32 	[%rd2+584], %f635;
	st.local.f32 	[%rd2+588], %f637;
	st.local.f32 	[%rd2+592], %f639;
	st.local.f32 	[%rd2+596], %f641;
	st.local.f32 	[%rd2+600], %f643;
	st.local.f32 	[%rd2+604], %f645;
	st.local.f32 	[%rd2+608], %f647;
	st.local.f32 	[%rd2+612], %f649;
	st.local.f32 	[%rd2+616], %f651;
	st.local.f32 	[%rd2+620], %f653;
	st.local.f32 	[%rd2+624], %f655;
	st.local.f32 	[%rd2+628], %f657;
	st.local.f32 	[%rd2+632], %f659;
	st.local.f32 	[%rd2+636], %f661;
	st.local.f32 	[%rd2+640], %f663;
	st.local.f32 	[%rd2+644], %f665;
	st.local.f32 	[%rd2+648], %f667;
	st.local.f32 	[%rd2+652], %f669;
	st.local.f32 	[%rd2+656], %f671;
	st.local.f32 	[%rd2+660], %f673;
	st.local.f32 	[%rd2+664], %f675;
	st.local.f32 	[%rd2+668], %f677;
	st.local.f32 	[%rd2+672], %f679;
	st.local.f32 	[%rd2+676], %f681;
	st.local.f32 	[%rd2+680], %f683;
	st.local.f32 	[%rd2+684], %f685;
	st.local.f32 	[%rd2+688], %f687;
	st.local.f32 	[%rd2+692], %f689;
	st.local.f32 	[%rd2+696], %f691;
	st.local.f32 	[%rd2+700], %f693;
	st.local.f32 	[%rd2+704], %f695;
	st.local.f32 	[%rd2+708], %f697;
	st.local.f32 	[%rd2+712], %f699;
	st.local.f32 	[%rd2+716], %f701;
	st.local.f32 	[%rd2+720], %f703;
	st.local.f32 	[%rd2+724], %f705;
	st.local.f32 	[%rd2+728], %f707;
	st.local.f32 	[%rd2+732], %f709;
	st.local.f32 	[%rd2+736], %f711;
	st.local.f32 	[%rd2+740], %f713;
	st.local.f32 	[%rd2+744], %f715;
	st.local.f32 	[%rd2+748], %f717;
	st.local.f32 	[%rd2+752], %f719;
	st.local.f32 	[%rd2+756], %f721;
	st.local.f32 	[%rd2+760], %f723;
	st.local.f32 	[%rd2+764], %f725;
	st.local.f32 	[%rd2+768], %f727;
	st.local.f32 	[%rd2+772], %f729;
	st.local.f32 	[%rd2+776], %f731;
	st.local.f32 	[%rd2+780], %f733;
	st.local.f32 	[%rd2+784], %f735;
	st.local.f32 	[%rd2+788], %f737;
	st.local.f32 	[%rd2+792], %f739;
	st.local.f32 	[%rd2+796], %f741;
	st.local.f32 	[%rd2+800], %f743;
	st.local.f32 	[%rd2+804], %f745;
	st.local.f32 	[%rd2+808], %f747;
	st.local.f32 	[%rd2+812], %f749;
	st.local.f32 	[%rd2+816], %f751;
	st.local.f32 	[%rd2+820], %f753;
	st.local.f32 	[%rd2+824], %f755;
	st.local.f32 	[%rd2+828], %f757;
	st.local.f32 	[%rd2+832], %f759;
	st.local.f32 	[%rd2+836], %f761;
	st.local.f32 	[%rd2+840], %f763;
	st.local.f32 	[%rd2+844], %f765;
	st.local.f32 	[%rd2+848], %f767;
	st.local.f32 	[%rd2+852], %f769;
	st.local.f32 	[%rd2+856], %f771;
	st.local.f32 	[%rd2+860], %f773;
	st.local.f32 	[%rd2+864], %f775;
	st.local.f32 	[%rd2+868], %f777;
	st.local.f32 	[%rd2+872], %f779;
	st.local.f32 	[%rd2+876], %f781;
	st.local.f32 	[%rd2+880], %f783;
	st.local.f32 	[%rd2+884], %f785;
	st.local.f32 	[%rd2+888], %f787;
	st.local.f32 	[%rd2+892], %f789;
	st.local.f32 	[%rd2+896], %f791;
	st.local.f32 	[%rd2+900], %f793;
	st.local.f32 	[%rd2+904], %f795;
	st.local.f32 	[%rd2+908], %f797;
	st.local.f32 	[%rd2+912], %f799;
	st.local.f32 	[%rd2+916], %f801;
	st.local.f32 	[%rd2+920], %f803;
	st.local.f32 	[%rd2+924], %f805;
	st.local.f32 	[%rd2+928], %f807;
	st.local.f32 	[%rd2+932], %f809;
	st.local.f32 	[%rd2+936], %f811;
	st.local.f32 	[%rd2+940], %f813;
	st.local.f32 	[%rd2+944], %f815;
	st.local.f32 	[%rd2+948], %f817;
	st.local.f32 	[%rd2+952], %f819;
	st.local.f32 	[%rd2+956], %f821;
	st.local.f32 	[%rd2+960], %f823;
	st.local.f32 	[%rd2+964], %f825;
	st.local.f32 	[%rd2+968], %f827;
	st.local.f32 	[%rd2+972], %f829;
	st.local.f32 	[%rd2+976], %f831;
	st.local.f32 	[%rd2+980], %f833;
	st.local.f32 	[%rd2+984], %f835;
	st.local.f32 	[%rd2+988], %f837;
	st.local.f32 	[%rd2+992], %f839;
	st.local.f32 	[%rd2+996], %f841;
	st.local.f32 	[%rd2+1000], %f843;
	st.local.f32 	[%rd2+1004], %f845;
	st.local.f32 	[%rd2+1008], %f847;
	st.local.f32 	[%rd2+1012], %f849;
	st.local.f32 	[%rd2+1016], %f851;
	st.local.f32 	[%rd2+1020], %f853;
	st.local.f32 	[%rd2+1024], %f855;
	st.local.f32 	[%rd2+1028], %f857;
	st.local.f32 	[%rd2+1032], %f859;
	st.local.f32 	[%rd2+1036], %f861;
	st.local.f32 	[%rd2+1040], %f863;
	st.local.f32 	[%rd2+1044], %f865;
	st.local.f32 	[%rd2+1048], %f867;
	st.local.f32 	[%rd2+1052], %f869;
	st.local.f32 	[%rd2+1056], %f871;
	st.local.f32 	[%rd2+1060], %f873;
	st.local.f32 	[%rd2+1064], %f875;
	st.local.f32 	[%rd2+1068], %f877;
	st.local.f32 	[%rd2+1072], %f879;
	st.local.f32 	[%rd2+1076], %f881;
	st.local.f32 	[%rd2+1080], %f883;
	st.local.f32 	[%rd2+1084], %f885;
	st.local.f32 	[%rd2+1088], %f887;
	st.local.f32 	[%rd2+1092], %f889;
	st.local.f32 	[%rd2+1096], %f891;
	st.local.f32 	[%rd2+1100], %f893;
	st.local.f32 	[%rd2+1104], %f895;
	st.local.f32 	[%rd2+1108], %f897;
	st.local.f32 	[%rd2+1112], %f899;
	st.local.f32 	[%rd2+1116], %f901;
	st.local.f32 	[%rd2+1120], %f903;
	st.local.f32 	[%rd2+1124], %f905;
	st.local.f32 	[%rd2+1128], %f907;
	st.local.f32 	[%rd2+1132], %f909;
	st.local.f32 	[%rd2+1136], %f911;
	st.local.f32 	[%rd2+1140], %f913;
	st.local.f32 	[%rd2+1144], %f915;
	st.local.f32 	[%rd2+1148], %f917;
	st.local.f32 	[%rd2+1152], %f919;
	st.local.f32 	[%rd2+1156], %f921;
	st.local.f32 	[%rd2+1160], %f923;
	st.local.f32 	[%rd2+1164], %f925;
	st.local.f32 	[%rd2+1168], %f927;
	st.local.f32 	[%rd2+1172], %f929;
	st.local.f32 	[%rd2+1176], %f931;
	st.local.f32 	[%rd2+1180], %f933;
	st.local.f32 	[%rd2+1184], %f935;
	st.local.f32 	[%rd2+1188], %f937;
	st.local.f32 	[%rd2+1192], %f939;
	st.local.f32 	[%rd2+1196], %f941;
	st.local.f32 	[%rd2+1200], %f943;
	st.local.f32 	[%rd2+1204], %f945;
	st.local.f32 	[%rd2+1208], %f947;
	st.local.f32 	[%rd2+1212], %f949;
	st.local.f32 	[%rd2+1216], %f951;
	st.local.f32 	[%rd2+1220], %f953;
	st.local.f32 	[%rd2+1224], %f955;
	st.local.f32 	[%rd2+1228], %f957;
	st.local.f32 	[%rd2+1232], %f959;
	st.local.f32 	[%rd2+1236], %f961;
	st.local.f32 	[%rd2+1240], %f963;
	st.local.f32 	[%rd2+1244], %f965;
	st.local.f32 	[%rd2+1248], %f967;
	st.local.f32 	[%rd2+1252], %f969;
	st.local.f32 	[%rd2+1256], %f971;
	st.local.f32 	[%rd2+1260], %f973;
	st.local.f32 	[%rd2+1264], %f975;
	st.local.f32 	[%rd2+1268], %f977;
	st.local.f32 	[%rd2+1272], %f979;
	st.local.f32 	[%rd2+1276], %f981;
	st.local.f32 	[%rd2+1280], %f983;
	st.local.f32 	[%rd2+1284], %f985;
	st.local.f32 	[%rd2+1288], %f987;
	st.local.f32 	[%rd2+1292], %f989;
	st.local.f32 	[%rd2+1296], %f991;
	st.local.f32 	[%rd2+1300], %f993;
	st.local.f32 	[%rd2+1304], %f995;
	st.local.f32 	[%rd2+1308], %f997;
	st.local.f32 	[%rd2+1312], %f999;
	st.local.f32 	[%rd2+1316], %f1001;
	st.local.f32 	[%rd2+1320], %f1003;
	st.local.f32 	[%rd2+1324], %f1005;
	st.local.f32 	[%rd2+1328], %f1007;
	st.local.f32 	[%rd2+1332], %f1009;
	st.local.f32 	[%rd2+1336], %f1011;
	st.local.f32 	[%rd2+1340], %f1013;
	st.local.f32 	[%rd2+1344], %f1015;
	st.local.f32 	[%rd2+1348], %f1017;
	st.local.f32 	[%rd2+1352], %f1019;
	st.local.f32 	[%rd2+1356], %f1021;
	st.local.f32 	[%rd2+1360], %f1023;
	st.local.f32 	[%rd2+1364], %f1025;
	st.local.f32 	[%rd2+1368], %f1027;
	st.local.f32 	[%rd2+1372], %f1029;
	st.local.f32 	[%rd2+1376], %f1031;
	st.local.f32 	[%rd2+1380], %f1033;
	st.local.f32 	[%rd2+1384], %f1035;
	st.local.f32 	[%rd2+1388], %f1037;
	st.local.f32 	[%rd2+1392], %f1039;
	st.local.f32 	[%rd2+1396], %f1041;
	st.local.f32 	[%rd2+1400], %f1043;
	st.local.f32 	[%rd2+1404], %f1045;
	st.local.f32 	[%rd2+1408], %f1047;
	st.local.f32 	[%rd2+1412], %f1049;
	st.local.f32 	[%rd2+1416], %f1051;
	st.local.f32 	[%rd2+1420], %f1053;
	st.local.f32 	[%rd2+1424], %f1055;
	st.local.f32 	[%rd2+1428], %f1057;
	st.local.f32 	[%rd2+1432], %f1059;
	st.local.f32 	[%rd2+1436], %f1061;
	st.local.f32 	[%rd2+1440], %f1063;
	st.local.f32 	[%rd2+1444], %f1065;
	st.local.f32 	[%rd2+1448], %f1067;
	st.local.f32 	[%rd2+1452], %f1069;
	st.local.f32 	[%rd2+1456], %f1071;
	st.local.f32 	[%rd2+1460], %f1073;
	st.local.f32 	[%rd2+1464], %f1075;
	st.local.f32 	[%rd2+1468], %f1077;
	st.local.f32 	[%rd2+1472], %f1079;
	st.local.f32 	[%rd2+1476], %f1081;
	st.local.f32 	[%rd2+1480], %f1083;
	st.local.f32 	[%rd2+1484], %f1085;
	st.local.f32 	[%rd2+1488], %f1087;
	st.local.f32 	[%rd2+1492], %f1089;
	st.local.f32 	[%rd2+1496], %f1091;
	st.local.f32 	[%rd2+1500], %f1093;
	st.local.f32 	[%rd2+1504], %f1095;
	st.local.f32 	[%rd2+1508], %f1097;
	st.local.f32 	[%rd2+1512], %f1099;
	st.local.f32 	[%rd2+1516], %f1101;
	st.local.f32 	[%rd2+1520], %f1103;
	st.local.f32 	[%rd2+1524], %f1105;
	st.local.f32 	[%rd2+1528], %f1107;
	st.local.f32 	[%rd2+1532], %f1109;
	st.local.f32 	[%rd2+1536], %f1111;
	st.local.f32 	[%rd2+1540], %f1113;
	st.local.f32 	[%rd2+1544], %f1115;
	st.local.f32 	[%rd2+1548], %f1117;
	st.local.f32 	[%rd2+1552], %f1119;
	st.local.f32 	[%rd2+1556], %f1121;
	st.local.f32 	[%rd2+1560], %f1123;
	st.local.f32 	[%rd2+1564], %f1125;
	st.local.f32 	[%rd2+1568], %f1127;
	st.local.f32 	[%rd2+1572], %f1129;
	st.local.f32 	[%rd2+1576], %f1131;
	st.local.f32 	[%rd2+1580], %f1133;
	st.local.f32 	[%rd2+1584], %f1135;
	st.local.f32 	[%rd2+1588], %f1137;
	st.local.f32 	[%rd2+1592], %f1139;
	st.local.f32 	[%rd2+1596], %f1141;
	st.local.f32 	[%rd2+1600], %f1143;
	st.local.f32 	[%rd2+1604], %f1145;
	st.local.f32 	[%rd2+1608], %f1147;
	st.local.f32 	[%rd2+1612], %f1149;
	st.local.f32 	[%rd2+1616], %f1151;
	st.local.f32 	[%rd2+1620], %f1153;
	st.local.f32 	[%rd2+1624], %f1155;
	st.local.f32 	[%rd2+1628], %f1157;
	st.local.f32 	[%rd2+1632], %f1159;
	st.local.f32 	[%rd2+1636], %f1161;
	st.local.f32 	[%rd2+1640], %f1163;
	st.local.f32 	[%rd2+1644], %f1165;
	st.local.f32 	[%rd2+1648], %f1167;
	st.local.f32 	[%rd2+1652], %f1169;
	st.local.f32 	[%rd2+1656], %f1171;
	st.local.f32 	[%rd2+1660], %f1173;
	st.local.f32 	[%rd2+1664], %f1175;
	st.local.f32 	[%rd2+1668], %f1177;
	st.local.f32 	[%rd2+1672], %f1179;
	st.local.f32 	[%rd2+1676], %f1181;
	st.local.f32 	[%rd2+1680], %f1183;
	st.local.f32 	[%rd2+1684], %f1185;
	st.local.f32 	[%rd2+1688], %f1187;
	st.local.f32 	[%rd2+1692], %f1189;
	st.local.f32 	[%rd2+1696], %f1191;
	st.local.f32 	[%rd2+1700], %f1193;
	st.local.f32 	[%rd2+1704], %f1195;
	st.local.f32 	[%rd2+1708], %f1197;
	st.local.f32 	[%rd2+1712], %f1199;
	st.local.f32 	[%rd2+1716], %f1201;
	st.local.f32 	[%rd2+1720], %f1203;
	st.local.f32 	[%rd2+1724], %f1205;
	st.local.f32 	[%rd2+1728], %f1207;
	st.local.f32 	[%rd2+1732], %f1209;
	st.local.f32 	[%rd2+1736], %f1211;
	st.local.f32 	[%rd2+1740], %f1213;
	st.local.f32 	[%rd2+1744], %f1215;
	st.local.f32 	[%rd2+1748], %f1217;
	st.local.f32 	[%rd2+1752], %f1219;
	st.local.f32 	[%rd2+1756], %f1221;
	st.local.f32 	[%rd2+1760], %f1223;
	st.local.f32 	[%rd2+1764], %f1225;
	st.local.f32 	[%rd2+1768], %f1227;
	st.local.f32 	[%rd2+1772], %f1229;
	st.local.f32 	[%rd2+1776], %f1231;
	st.local.f32 	[%rd2+1780], %f1233;
	st.local.f32 	[%rd2+1784], %f1235;
	st.local.f32 	[%rd2+1788], %f1237;
	st.local.f32 	[%rd2+1792], %f1239;
	st.local.f32 	[%rd2+1796], %f1241;
	st.local.f32 	[%rd2+1800], %f1243;
	st.local.f32 	[%rd2+1804], %f1245;
	st.local.f32 	[%rd2+1808], %f1247;
	st.local.f32 	[%rd2+1812], %f1249;
	st.local.f32 	[%rd2+1816], %f1251;
	st.local.f32 	[%rd2+1820], %f1253;
	st.local.f32 	[%rd2+1824], %f1255;
	st.local.f32 	[%rd2+1828], %f1257;
	st.local.f32 	[%rd2+1832], %f1259;
	st.local.f32 	[%rd2+1836], %f1261;
	st.local.f32 	[%rd2+1840], %f1263;
	st.local.f32 	[%rd2+1844], %f1265;
	st.local.f32 	[%rd2+1848], %f1267;
	st.local.f32 	[%rd2+1852], %f1269;
	st.local.f32 	[%rd2+1856], %f1271;
	st.local.f32 	[%rd2+1860], %f1273;
	st.local.f32 	[%rd2+1864], %f1275;
	st.local.f32 	[%rd2+1868], %f1277;
	st.local.f32 	[%rd2+1872], %f1279;
	st.local.f32 	[%rd2+1876], %f1281;
	st.local.f32 	[%rd2+1880], %f1283;
	st.local.f32 	[%rd2+1884], %f1285;
	st.local.f32 	[%rd2+1888], %f1287;
	st.local.f32 	[%rd2+1892], %f1289;
	st.local.f32 	[%rd2+1896], %f1291;
	st.local.f32 	[%rd2+1900], %f1293;
	st.local.f32 	[%rd2+1904], %f1295;
	st.local.f32 	[%rd2+1908], %f1297;
	st.local.f32 	[%rd2+1912], %f1299;
	st.local.f32 	[%rd2+1916], %f1301;
	st.local.f32 	[%rd2+1920], %f1303;
	st.local.f32 	[%rd2+1924], %f1305;
	st.local.f32 	[%rd2+1928], %f1307;
	st.local.f32 	[%rd2+1932], %f1309;
	st.local.f32 	[%rd2+1936], %f1311;
	st.local.f32 	[%rd2+1940], %f1313;
	st.local.f32 	[%rd2+1944], %f1315;
	st.local.f32 	[%rd2+1948], %f1317;
	st.local.f32 	[%rd2+1952], %f1319;
	st.local.f32 	[%rd2+1956], %f1321;
	st.local.f32 	[%rd2+1960], %f1323;
	st.local.f32 	[%rd2+1964], %f1325;
	st.local.f32 	[%rd2+1968], %f1327;
	st.local.f32 	[%rd2+1972], %f1329;
	st.local.f32 	[%rd2+1976], %f1331;
	st.local.f32 	[%rd2+1980], %f1333;
	st.local.f32 	[%rd2+1984], %f1335;
	st.local.f32 	[%rd2+1988], %f1337;
	st.local.f32 	[%rd2+1992], %f1339;
	st.local.f32 	[%rd2+1996], %f1341;
	st.local.f32 	[%rd2+2000], %f1343;
	st.local.f32 	[%rd2+2004], %f1345;
	st.local.f32 	[%rd2+2008], %f1347;
	st.local.f32 	[%rd2+2012], %f1349;
	st.local.f32 	[%rd2+2016], %f1351;
	st.local.f32 	[%rd2+2020], %f1353;
	st.local.f32 	[%rd2+2024], %f1355;
	st.local.f32 	[%rd2+2028], %f1357;
	st.local.f32 	[%rd2+2032], %f1359;
	st.local.f32 	[%rd2+2036], %f1361;
	st.local.f32 	[%rd2+2040], %f1363;
	st.local.f32 	[%rd2+2044], %f1365;
	st.local.f32 	[%rd2+2048], %f1367;
	st.local.f32 	[%rd2+2052], %f1369;
	st.local.f32 	[%rd2+2056], %f1371;
	st.local.f32 	[%rd2+2060], %f1373;
	st.local.f32 	[%rd2+2064], %f1375;
	st.local.f32 	[%rd2+2068], %f1377;
	st.local.f32 	[%rd2+2072], %f1379;
	st.local.f32 	[%rd2+2076], %f1381;
	st.local.f32 	[%rd2+2080], %f1383;
	st.local.f32 	[%rd2+2084], %f1385;
	st.local.f32 	[%rd2+2088], %f1387;
	st.local.f32 	[%rd2+2092], %f1389;
	st.local.f32 	[%rd2+2096], %f1391;
	st.local.f32 	[%rd2+2100], %f1393;
	st.local.f32 	[%rd2+2104], %f1395;
	st.local.f32 	[%rd2+2108], %f1397;
	st.local.f32 	[%rd2+2112], %f1399;
	st.local.f32 	[%rd2+2116], %f1401;
	st.local.f32 	[%rd2+2120], %f1403;
	st.local.f32 	[%rd2+2124], %f1405;
	st.local.f32 	[%rd2+2128], %f1407;
	st.local.f32 	[%rd2+2132], %f1409;
	st.local.f32 	[%rd2+2136], %f1411;
	st.local.f32 	[%rd2+2140], %f1413;
	st.local.f32 	[%rd2+2144], %f1415;
	st.local.f32 	[%rd2+2148], %f1417;
	st.local.f32 	[%rd2+2152], %f1419;
	st.local.f32 	[%rd2+2156], %f1421;
	st.local.f32 	[%rd2+2160], %f1423;
	st.local.f32 	[%rd2+2164], %f1425;
	st.local.f32 	[%rd2+2168], %f1427;
	st.local.f32 	[%rd2+2172], %f1429;
	st.local.f32 	[%rd2+2176], %f1431;
	st.local.f32 	[%rd2+2180], %f1433;
	st.local.f32 	[%rd2+2184], %f1435;
	st.local.f32 	[%rd2+2188], %f1437;
	st.local.f32 	[%rd2+2192], %f1439;
	st.local.f32 	[%rd2+2196], %f1441;
	st.local.f32 	[%rd2+2200], %f1443;
	st.local.f32 	[%rd2+2204], %f1445;
	st.local.f32 	[%rd2+2208], %f1447;
	st.local.f32 	[%rd2+2212], %f1449;
	st.local.f32 	[%rd2+2216], %f1451;
	st.local.f32 	[%rd2+2220], %f1453;
	st.local.f32 	[%rd2+2224], %f1455;
	st.local.f32 	[%rd2+2228], %f1457;
	st.local.f32 	[%rd2+2232], %f1459;
	st.local.f32 	[%rd2+2236], %f1461;
	st.local.f32 	[%rd2+2240], %f1463;
	st.local.f32 	[%rd2+2244], %f1465;
	st.local.f32 	[%rd2+2248], %f1467;
	st.local.f32 	[%rd2+2252], %f1469;
	st.local.f32 	[%rd2+2256], %f1471;
	st.local.f32 	[%rd2+2260], %f1473;
	st.local.f32 	[%rd2+2264], %f1475;
	st.local.f32 	[%rd2+2268], %f100;
	st.local.f32 	[%rd2+2272], %f101;
	st.local.f32 	[%rd2+2276], %f102;
	st.local.f32 	[%rd2+2280], %f103;
	st.local.f32 	[%rd2+2284], %f104;
	st.local.f32 	[%rd2+2288], %f105;
	st.local.f32 	[%rd2+2292], %f106;
	st.local.f32 	[%rd2+2296], %f107;
	st.local.f32 	[%rd2+2300], %f108;
	st.local.f32 	[%rd2+2304], %f109;
	st.local.f32 	[%rd2+2308], %f110;
	st.local.f32 	[%rd2+2312], %f111;
	st.local.f32 	[%rd2+2316], %f112;
	st.local.f32 	[%rd2+2320], %f113;
	st.local.f32 	[%rd2+2324], %f114;
	st.local.f32 	[%rd2+2328], %f115;
	st.local.f32 	[%rd2+2332], %f116;
	st.local.f32 	[%rd2+2336], %f117;
	st.local.f32 	[%rd2+2340], %f118;
	st.local.f32 	[%rd2+2344], %f119;
	st.local.f32 	[%rd2+2348], %f120;
	st.local.f32 	[%rd2+2352], %f121;
	st.local.f32 	[%rd2+2356], %f122;
	st.local.f32 	[%rd2+2360], %f123;
	st.local.f32 	[%rd2+2364], %f124;
	st.local.f32 	[%rd2+2368], %f125;
	st.local.f32 	[%rd2+2372], %f126;
	st.local.f32 	[%rd2+2376], %f127;
	st.local.f32 	[%rd2+2380], %f128;
	st.local.f32 	[%rd2+2384], %f129;
	st.local.f32 	[%rd2+2388], %f130;
	st.local.f32 	[%rd2+2392], %f131;
	st.local.f32 	[%rd2+2396], %f132;
	st.local.f32 	[%rd2+2400], %f133;
	st.local.f32 	[%rd2+2404], %f134;
	st.local.f32 	[%rd2+2408], %f135;
	st.local.f32 	[%rd2+2412], %f136;
	st.local.f32 	[%rd2+2416], %f137;
	st.local.f32 	[%rd2+2420], %f138;
	st.local.f32 	[%rd2+2424], %f139;
	st.local.f32 	[%rd2+2428], %f140;
	st.local.f32 	[%rd2+2432], %f141;
	st.local.f32 	[%rd2+2436], %f142;
	st.local.f32 	[%rd2+2440], %f143;
	st.local.f32 	[%rd2+2444], %f144;
	st.local.f32 	[%rd2+2448], %f145;
	st.local.f32 	[%rd2+2452], %f146;
	st.local.f32 	[%rd2+2456], %f147;
	st.local.f32 	[%rd2+2460], %f148;
	st.local.f32 	[%rd2+2464], %f149;
	st.local.f32 	[%rd2+2468], %f150;
	st.local.f32 	[%rd2+2472], %f151;
	st.local.f32 	[%rd2+2476], %f152;
	st.local.f32 	[%rd2+2480], %f153;
	st.local.f32 	[%rd2+2484], %f154;
	st.local.f32 	[%rd2+2488], %f155;
	st.local.f32 	[%rd2+2492], %f156;
	st.local.f32 	[%rd2+2496], %f157;
	st.local.f32 	[%rd2+2500], %f158;
	st.local.f32 	[%rd2+2504], %f159;
	st.local.f32 	[%rd2+2508], %f160;
	st.local.f32 	[%rd2+2512], %f161;
	st.local.f32 	[%rd2+2516], %f162;
	st.local.f32 	[%rd2+2520], %f163;
	st.local.f32 	[%rd2+2524], %f164;
	st.local.f32 	[%rd2+2528], %f165;
	st.local.f32 	[%rd2+2532], %f166;
	st.local.f32 	[%rd2+2536], %f167;
	st.local.f32 	[%rd2+2540], %f168;
	st.local.f32 	[%rd2+2544], %f169;
	st.local.f32 	[%rd2+2548], %f170;
	st.local.f32 	[%rd2+2552], %f171;
	st.local.f32 	[%rd2+2556], %f172;
	st.local.f32 	[%rd2+2560], %f173;
	st.local.f32 	[%rd2+2564], %f174;
	st.local.f32 	[%rd2+2568], %f175;
	st.local.f32 	[%rd2+2572], %f176;
	st.local.f32 	[%rd2+2576], %f177;
	st.local.f32 	[%rd2+2580], %f178;
	st.local.f32 	[%rd2+2584], %f179;
	st.local.f32 	[%rd2+2588], %f180;
	div.rn.f32 	%f1558, %f1557, 0f44364000;
	st.global.f32 	[%rd46], %f1558;
	add.s32 	%r98, %r98, 1;
	mul.lo.s32 	%r85, %r88, %r88;
	add.s32 	%r97, %r97, %r85;
	add.s32 	%r96, %r96, %r85;
	add.s32 	%r95, %r95, %r85;
	add.s32 	%r94, %r94, %r85;
	mul.wide.s32 	%rd42, %r88, %r88;
	shl.b64 	%rd43, %rd42, 2;
	add.s64 	%rd46, %rd46, %rd43;
	setp.ne.s32 	%p36, %r98, 50;
	@%p36 bra 	$L__BB1_19;
$L__BB1_35:
	ret;

}


// ===== COMPILED SASS (sm_100) =====

	.target	sm_100

	.elftype	@"ET_EXEC"


//--------------------- .note.nv.tkinfo           --------------------------
	.section	.note.nv.tkinfo,"",@"SHT_NOTE"
	.sectionflags	@"SHF_NOTE_NV_TKINFO"
	.tkinfo
        /*0018*/ 	.word	0x00000002
        /*0030*/ 	.string	""
        /*0030*/ 	.string	"ptxas"
        /*0030*/ 	.string	"Cuda compilation tools, release 13.0, V13.0.88"
        /*0030*/ 	.string	"Build cuda_13.0.r13.0/compiler.36424714_0"
        /*0030*/ 	.string	"-arch sm_100 -m 64 "



//--------------------- .note.nv.cuinfo           --------------------------
	.section	.note.nv.cuinfo,"",@"SHT_NOTE"
	.sectionflags	@"SHF_NOTE_NV_CUINFO"
        /*0018*/ 	.short	0x0002
        /*001a*/ 	.short	0x0064
        /*001c*/ 	.short	0x0082
	.zero		2


//--------------------- .nv.info                  --------------------------
	.section	.nv.info,"",@"SHT_CUDA_INFO"
	.align	4


	//----- nvinfo : EIATTR_REGCOUNT
	.align		4
        /*0000*/ 	.byte	0x04, 0x2f
        /*0002*/ 	.short	(.L_1 - .L_0)
	.align		4
.L_0:
        /*0004*/ 	.word	index@(_Z20median_filter_gpu_gmPfS_i)
        /*0008*/ 	.word	0x00000020


	//----- nvinfo : EIATTR_FRAME_SIZE
	.align		4
.L_1:
        /*000c*/ 	.byte	0x04, 0x11
        /*000e*/ 	.short	(.L_3 - .L_2)
	.align		4
.L_2:
        /*0010*/ 	.word	index@($__internal_1_$__cuda_sm3x_div_rn_noftz_f32_slowpath)
        /*0014*/ 	.word	0x00000000


	//----- nvinfo : EIATTR_FRAME_SIZE
	.align		4
.L_3:
        /*0018*/ 	.byte	0x04, 0x11
        /*001a*/ 	.short	(.L_5 - .L_4)
	.align		4
.L_4:
        /*001c*/ 	.word	index@(_Z20median_filter_gpu_gmPfS_i)
        /*0020*/ 	.word	0x00000000


	//----- nvinfo : EIATTR_REGCOUNT
	.align		4
.L_5:
        /*0024*/ 	.byte	0x04, 0x2f
        /*0026*/ 	.short	(.L_7 - .L_6)
	.align		4
.L_6:
        /*0028*/ 	.word	index@(_Z23median_filter_gpu_sm_2dPfS_i)
        /*002c*/ 	.word	0x000000ff


	//----- nvinfo : EIATTR_FRAME_SIZE
	.align		4
.L_7:
        /*0030*/ 	.byte	0x04, 0x11
        /*0032*/ 	.short	(.L_9 - .L_8)
	.align		4
.L_8:
        /*0034*/ 	.word	index@($__internal_0_$__cuda_sm3x_div_rn_noftz_f32_slowpath)
        /*0038*/ 	.word	0x00001600


	//----- nvinfo : EIATTR_FRAME_SIZE
	.align		4
.L_9:
        /*003c*/ 	.byte	0x04, 0x11
        /*003e*/ 	.short	(.L_11 - .L_10)
	.align		4
.L_10:
        /*0040*/ 	.word	index@(_Z23median_filter_gpu_sm_2dPfS_i)
        /*0044*/ 	.word	0x00001600


	//----- nvinfo : EIATTR_MIN_STACK_SIZE
	.align		4
.L_11:
        /*0048*/ 	.byte	0x04, 0x12
        /*004a*/ 	.short	(.L_13 - .L_12)
	.align		4
.L_12:
        /*004c*/ 	.word	index@(_Z23median_filter_gpu_sm_2dPfS_i)
        /*0050*/ 	.word	0x00001600


	//----- nvinfo : EIATTR_MIN_STACK_SIZE
	.align		4
.L_13:
        /*0054*/ 	.byte	0x04, 0x12
        /*0056*/ 	.short	(.L_15 - .L_14)
	.align		4
.L_14:
        /*0058*/ 	.word	index@(_Z20median_filter_gpu_gmPfS_i)
        /*005c*/ 	.word	0x00000000
.L_15:


//--------------------- .nv.compat                --------------------------
	.section	.nv.compat,"",@"SHT_CUDA_COMPAT_INFO"
	.align	4
        /*0000*/ 	.byte	0x02, 0x09, 0x00, 0x00, 0x02, 0x02, 0x01, 0x00, 0x02, 0x05, 0x05, 0x00, 0x03, 0x07, 0x01, 0x01
        /*0010*/ 	.byte	0x02, 0x03, 0x00, 0x00, 0x02, 0x06, 0x01, 0x00, 0x04, 0x0b, 0x08, 0x00, 0x01, 0x00, 0x00, 0x00
        /*0020*/ 	.byte	0x00, 0x00, 0x00, 0x00


//--------------------- .nv.info._Z23median_filter_gpu_sm_2dPfS_i --------------------------
	.section	.nv.info._Z23median_filter_gpu_sm_2dPfS_i,"",@"SHT_CUDA_INFO"
	.sectionflags	@""
	.align	4


	//----- nvinfo : EIATTR_CUDA_API_VERSION
	.align		4
        /*0000*/ 	.byte	0x04, 0x37
        /*0002*/ 	.short	(.L_17 - .L_16)
.L_16:
        /*0004*/ 	.word	0x00000082


	//----- nvinfo : EIATTR_KPARAM_INFO
	.align		4
.L_17:
        /*0008*/ 	.byte	0x04, 0x17
        /*000a*/ 	.short	(.L_19 - .L_18)
.L_18:
        /*000c*/ 	.word	0x00000000
        /*0010*/ 	.short	0x0002
        /*0012*/ 	.short	0x0010
        /*0014*/ 	.byte	0x00, 0xf0, 0x11, 0x00


	//----- nvinfo : EIATTR_KPARAM_INFO
	.align		4
.L_19:
        /*0018*/ 	.byte	0x04, 0x17
        /*001a*/ 	.short	(.L_21 - .L_20)
.L_20:
        /*001c*/ 	.word	0x00000000
        /*0020*/ 	.short	0x0001
        /*0022*/ 	.short	0x0008
        /*0024*/ 	.byte	0x00, 0xf5, 0x21, 0x00


	//----- nvinfo : EIATTR_KPARAM_INFO
	.align		4
.L_21:
        /*0028*/ 	.byte	0x04, 0x17
        /*002a*/ 	.short	(.L_23 - .L_22)
.L_22:
        /*002c*/ 	.word	0x00000000
        /*0030*/ 	.short	0x0000
        /*0032*/ 	.short	0x0000
        /*0034*/ 	.byte	0x00, 0xf5, 0x21, 0x00


	//----- nvinfo : EIATTR_SPARSE_MMA_MASK
	.align		4
.L_23:
        /*0038*/ 	.byte	0x03, 0x50
        /*003a*/ 	.short	0x0000


	//----- nvinfo : EIATTR_MAXREG_COUNT
	.align		4
        /*003c*/ 	.byte	0x03, 0x1b
        /*003e*/ 	.short	0x00ff


	//----- nvinfo : EIATTR_NUM_BARRIERS
	.align		4
        /*0040*/ 	.byte	0x02, 0x4c
        /*0042*/ 	.byte	0x01
	.zero		1


	//----- nvinfo : EIATTR_ANNOTATIONS
	.align		4
        /*0044*/ 	.byte	0x04, 0x55
        /*0046*/ 	.short	(.L_25 - .L_24)


	//   ....[0]....
.L_24:
        /*0048*/ 	.word	0x00000001
        /*004c*/ 	.byte	0xd0, 0x10, 0x00, 0x00, 0x01, 0x00, 0x00, 0x00, 0x10, 0x11, 0x00, 0x00, 0x01, 0x00, 0x00, 0x00
        /* <DEDUP_REMOVED lines=598> */
        /*25bc*/ 	.byte	0x20, 0xe3, 0x00, 0x00


	//----- nvinfo : EIATTR_MERCURY_ISA_VERSION
	.align		4
.L_25:
        /*25c0*/ 	.byte	0x03, 0x5f
        /*25c2*/ 	.short	0x0101


	//----- nvinfo : EIATTR_VRC_CTA_INIT_COUNT
	.align		4
        /*25c4*/ 	.byte	0x02, 0x4a
	.zero		1
	.zero		1


	//----- nvinfo : EIATTR_EXIT_INSTR_OFFSETS
	.align		4
        /*25c8*/ 	.byte	0x04, 0x1c
        /*25ca*/ 	.short	(.L_27 - .L_26)


	//   ....[0]....
.L_26:
        /*25cc*/ 	.word	0x000000c0


	//   ....[1]....
        /*25d0*/ 	.word	0x0000e340


	//----- nvinfo : EIATTR_CRS_STACK_SIZE
	.align		4
.L_27:
        /*25d4*/ 	.byte	0x04, 0x1e
        /*25d6*/ 	.short	(.L_29 - .L_28)
.L_28:
        /*25d8*/ 	.word	0x00000000


	//----- nvinfo : EIATTR_CBANK_PARAM_SIZE
	.align		4
.L_29:
        /*25dc*/ 	.byte	0x03, 0x19
        /*25de*/ 	.short	0x0014


	//----- nvinfo : EIATTR_PARAM_CBANK
	.align		4
        /*25e0*/ 	.byte	0x04, 0x0a
        /*25e2*/ 	.short	(.L_31 - .L_30)
	.align		4
.L_30:
        /*25e4*/ 	.word	index@(.nv.constant0._Z23median_filter_gpu_sm_2dPfS_i)
        /*25e8*/ 	.short	0x0380
        /*25ea*/ 	.short	0x0014


	//----- nvinfo : EIATTR_SW_WAR
	.align		4
.L_31:
        /*25ec*/ 	.byte	0x04, 0x36
        /*25ee*/ 	.short	(.L_33 - .L_32)
.L_32:
        /*25f0*/ 	.word	0x00000008
.L_33:


//--------------------- .nv.info._Z20median_filter_gpu_gmPfS_i --------------------------
	.section	.nv.info._Z20median_filter_gpu_gmPfS_i,"",@"SHT_CUDA_INFO"
	.sectionflags	@""
	.align	4


	//----- nvinfo : EIATTR_CUDA_API_VERSION
	.align		4
        /*0000*/ 	.byte	0x04, 0x37
        /*0002*/ 	.short	(.L_35 - .L_34)
.L_34:
        /*0004*/ 	.word	0x00000082


	//----- nvinfo : EIATTR_KPARAM_INFO
	.align		4
.L_35:
        /*0008*/ 	.byte	0x04, 0x17
        /*000a*/ 	.short	(.L_37 - .L_36)
.L_36:
        /*000c*/ 	.word	0x00000000
        /*0010*/ 	.short	0x0002
        /*0012*/ 	.short	0x0010
        /*0014*/ 	.byte	0x00, 0xf0, 0x11, 0x00


	//----- nvinfo : EIATTR_KPARAM_INFO
	.align		4
.L_37:
        /*0018*/ 	.byte	0x04, 0x17
        /*001a*/ 	.short	(.L_39 - .L_38)
.L_38:
        /*001c*/ 	.word	0x00000000
        /*0020*/ 	.short	0x0001
        /*0022*/ 	.short	0x0008
        /*0024*/ 	.byte	0x00, 0xf5, 0x21, 0x00


	//----- nvinfo : EIATTR_KPARAM_INFO
	.align		4
.L_39:
        /*0028*/ 	.byte	0x04, 0x17
        /*002a*/ 	.short	(.L_41 - .L_40)
.L_40:
        /*002c*/ 	.word	0x00000000
        /*0030*/ 	.short	0x0000
        /*0032*/ 	.short	0x0000
        /*0034*/ 	.byte	0x00, 0xf5, 0x21, 0x00


	//----- nvinfo : EIATTR_SPARSE_MMA_MASK
	.align		4
.L_41:
        /*0038*/ 	.byte	0x03, 0x50
        /*003a*/ 	.short	0x0000


	//----- nvinfo : EIATTR_MAXREG_COUNT
	.align		4
        /*003c*/ 	.byte	0x03, 0x1b
        /*003e*/ 	.short	0x00ff


	//----- nvinfo : EIATTR_MERCURY_ISA_VERSION
	.align		4
        /*0040*/ 	.byte	0x03, 0x5f
        /*0042*/ 	.short	0x0101


	//----- nvinfo : EIATTR_VRC_CTA_INIT_COUNT
	.align		4
        /*0044*/ 	.byte	0x02, 0x4a
	.zero		1
	.zero		1


	//----- nvinfo : EIATTR_EXIT_INSTR_OFFSETS
	.align		4
        /*0048*/ 	.byte	0x04, 0x1c
        /*004a*/ 	.short	(.L_43 - .L_42)


	//   ....[0]....
.L_42:
        /*004c*/ 	.word	0x000000a0


	//   ....[1]....
        /*0050*/ 	.word	0x00000e50


	//----- nvinfo : EIATTR_CRS_STACK_SIZE
	.align		4
.L_43:
        /*0054*/ 	.byte	0x04, 0x1e
        /*0056*/ 	.short	(.L_45 - .L_44)
.L_44:
        /*0058*/ 	.word	0x00000000


	//----- nvinfo : EIATTR_CBANK_PARAM_SIZE
	.align		4
.L_45:
        /*005c*/ 	.byte	0x03, 0x19
        /*005e*/ 	.short	0x0014


	//----- nvinfo : EIATTR_PARAM_CBANK
	.align		4
        /*0060*/ 	.byte	0x04, 0x0a
        /*0062*/ 	.short	(.L_47 - .L_46)
	.align		4
.L_46:
        /*0064*/ 	.word	index@(.nv.constant0._Z20median_filter_gpu_gmPfS_i)
        /*0068*/ 	.short	0x0380
        /*006a*/ 	.short	0x0014


	//----- nvinfo : EIATTR_SW_WAR
	.align		4
.L_47:
        /*006c*/ 	.byte	0x04, 0x36
        /*006e*/ 	.short	(.L_49 - .L_48)
.L_48:
        /*0070*/ 	.word	0x00000008
.L_49:


//--------------------- .nv.callgraph             --------------------------
	.section	.nv.callgraph,"",@"SHT_CUDA_CALLGRAPH"
	.align	4
	.sectionentsize	8
	.align		4
        /*0000*/ 	.word	0x00000000
	.align		4
        /*0004*/ 	.word	0xffffffff
	.align		4
        /*0008*/ 	.word	0x00000000
	.align		4
        /*000c*/ 	.word	0xfffffffe
	.align		4
        /*0010*/ 	.word	0x00000000
	.align		4
        /*0014*/ 	.word	0xfffffffd
	.align		4
        /*0018*/ 	.word	0x00000000
	.align		4
        /*001c*/ 	.word	0xfffffffc


//--------------------- .text._Z23median_filter_gpu_sm_2dPfS_i --------------------------
	.section	.text._Z23median_filter_gpu_sm_2dPfS_i,"ax",@progbits
	.align	128
        .global         _Z23median_filter_gpu_sm_2dPfS_i
        .type           _Z23median_filter_gpu_sm_2dPfS_i,@function
        .size           _Z23median_filter_gpu_sm_2dPfS_i,(.L_x_46 - _Z23median_filter_gpu_sm_2dPfS_i)
        .other          _Z23median_filter_gpu_sm_2dPfS_i,@"STO_CUDA_ENTRY STV_DEFAULT"
_Z23median_filter_gpu_sm_2dPfS_i:
.text._Z23median_filter_gpu_sm_2dPfS_i:
[----:B------:R-:W0:Y:S01]  /*0000*/  LDC R1, c[0x0][0x37c] ;  /* 0x0000df00ff017b82 */ /* 0x000e220000000800 */
[----:B------:R-:W1:Y:S01]  /*0010*/  S2R R56, SR_TID.Y ;  /* 0x0000000000387919 */ /* 0x000e620000002200 */
[----:B0-----:R-:W-:Y:S01]  /*0020*/  IADD3 R1, PT, PT, R1, -0x1600, RZ ;  /* 0xffffea0001017810 */ /* 0x001fe20007ffe0ff */
[----:B------:R-:W1:Y:S01]  /*0030*/  S2R R3, SR_CTAID.Y ;  /* 0x0000000000037919 */ /* 0x000e620000002600 */
[----:B------:R-:W0:Y:S01]  /*0040*/  S2R R53, SR_TID.X ;  /* 0x0000000000357919 */ /* 0x000e220000002100 */
[----:B------:R-:W0:Y:S01]  /*0050*/  S2R R54, SR_CTAID.X ;  /* 0x0000000000367919 */ /* 0x000e220000002500 */
[----:B-1----:R-:W-:-:S04]  /*0060*/  LEA R14, R3, R56, 0x3 ;  /* 0x00000038030e7211 */ /* 0x002fc800078e18ff */
[----:B------:R-:W-:Y:S02]  /*0070*/  IADD3 R2, PT, PT, R14, 0x4, RZ ;  /* 0x000000040e027810 */ /* 0x000fe40007ffe0ff */
[----:B0-----:R-:W-:Y:S02]  /*0080*/  LEA R0, R54, R53, 0x3 ;  /* 0x0000003536007211 */ /* 0x001fe400078e18ff */
[----:B------:R-:W-:Y:S02]  /*0090*/  ISETP.GT.U32.AND P0, PT, R2, 0x35, PT ;  /* 0x000000350200780c */ /* 0x000fe40003f04070 */
[----:B------:R-:W-:-:S04]  /*00a0*/  IADD3 R0, PT, PT, R0, 0x4, RZ ;  /* 0x0000000400007810 */ /* 0x000fc80007ffe0ff */
[----:B------:R-:W-:-:S13]  /*00b0*/  ISETP.GT.OR P0, PT, R0, 0x35, P0 ;  /* 0x000000350000780c */ /* 0x000fda0000704670 */
[----:B------:R-:W-:Y:S05]  /*00c0*/  @P0 EXIT ;  /* 0x000000000000094d */ /* 0x000fea0003800000 */
[----:B------:R-:W0:Y:S01]  /*00d0*/  S2UR UR5, SR_CgaCtaId ;  /* 0x00000000000579c3 */ /* 0x000e220000008800 */
[----:B------:R-:W-:Y:S01]  /*00e0*/  UMOV UR4, 0x400 ;  /* 0x0000040000047882 */ /* 0x000fe20000000000 */
[----:B------:R-:W-:Y:S01]  /*00f0*/  IADD3 R3, PT, PT, R14, 0x8, RZ ;  /* 0x000000080e037810 */ /* 0x000fe20007ffe0ff */
[----:B------:R-:W1:Y:S01]  /*0100*/  LDCU.64 UR8, c[0x0][0x358] ;  /* 0x00006b00ff0877ac */ /* 0x000e620008000a00 */
[----:B------:R-:W-:Y:S02]  /*0110*/  ISETP.GT.U32.AND P1, PT, R53, 0x3, PT ;  /* 0x000000033500780c */ /* 0x000fe40003f24070 */
[----:B------:R-:W-:Y:S02]  /*0120*/  LOP3.LUT P2, RZ, R56, 0x3fc, R53, 0xc8, !PT ;  /* 0x000003fc38ff7812 */ /* 0x000fe4000784c835 */
[----:B------:R-:W2:Y:S01]  /*0130*/  LDC R4, c[0x0][0x390] ;  /* 0x0000e400ff047b82 */ /* 0x000ea20000000800 */
[----:B------:R-:W-:Y:S02]  /*0140*/  SHF.R.S32.HI R58, RZ, 0x1f, R0 ;  /* 0x0000001fff3a7819 */ /* 0x000fe40000011400 */
[----:B------:R-:W-:-:S02]  /*0150*/  IADD3 R55, PT, PT, R1, 0xa0, RZ ;  /* 0x000000a001377810 */ /* 0x000fc40007ffe0ff */
[----:B------:R-:W-:-:S03]  /*0160*/  ISETP.LT.U32.AND P1, PT, R56, 0x4, P1 ;  /* 0x000000043800780c */ /* 0x000fc60000f21070 */
[----:B------:R-:W3:Y:S08]  /*0170*/  LDC R60, c[0x0][0x390] ;  /* 0x0000e400ff3c7b82 */ /* 0x000ef00000000800 */
[----:B------:R-:W4:Y:S01]  /*0180*/  LDC.64 R6, c[0x0][0x380] ;  /* 0x0000e000ff067b82 */ /* 0x000f220000000a00 */
[----:B0-----:R-:W-:Y:S01]  /*0190*/  ULEA UR4, UR5, UR4, 0x18 ;  /* 0x0000000405047291 */ /* 0x001fe2000f8ec0ff */
[----:B--2---:R-:W-:-:S02]  /*01a0*/  IMAD R17, R14, R4, RZ ;  /* 0x000000040e117224 */ /* 0x004fc400078e02ff */
[-C--:B------:R-:W-:Y:S02]  /*01b0*/  IMAD R15, R2, R4.reuse, RZ ;  /* 0x00000004020f7224 */ /* 0x080fe400078e02ff */
[-C--:B------:R-:W-:Y:S01]  /*01c0*/  IMAD R9, R3, R4.reuse, R53 ;  /* 0x0000000403097224 */ /* 0x080fe200078e0235 */
[-C--:B------:R-:W-:Y:S01]  /*01d0*/  IADD3 R5, PT, PT, R17, R53.reuse, RZ ;  /* 0x0000003511057210 */ /* 0x080fe20007ffe0ff */
[----:B------:R-:W-:Y:S01]  /*01e0*/  IMAD.WIDE R2, R4, R4, RZ ;  /* 0x0000000404027225 */ /* 0x000fe200078e02ff */
[----:B------:R-:W-:Y:S01]  /*01f0*/  LEA R4, R56, UR4, 0x6 ;  /* 0x0000000438047c11 */ /* 0x000fe2000f8e30ff */
[----:B------:R-:W-:Y:S01]  /*0200*/  UMOV UR4, URZ ;  /* 0x000000ff00047c82 */ /* 0x000fe20008000000 */
[----:B------:R-:W-:Y:S02]  /*0210*/  IADD3 R8, PT, PT, R15, R53, RZ ;  /* 0x000000350f087210 */ /* 0x000fe40007ffe0ff */
[----:B------:R-:W-:Y:S02]  /*0220*/  LEA R23, R54, R9, 0x3 ;  /* 0x0000000936177211 */ /* 0x000fe400078e18ff */
[----:B------:R-:W-:-:S02]  /*0230*/  LEA R16, R53, R4, 0x2 ;  /* 0x0000000435107211 */ /* 0x000fc400078e10ff */
[C---:B------:R-:W-:Y:S02]  /*0240*/  LEA R19, R54.reuse, R5, 0x3 ;  /* 0x0000000536137211 */ /* 0x040fe400078e18ff */
[----:B-1-34-:R-:W-:-:S07]  /*0250*/  LEA R21, R54, R8, 0x3 ;  /* 0x0000000836157211 */ /* 0x01afce00078e18ff */
.L_x_6:
[----:B------:R-:W0:Y:S01]  /*0260*/  @P1 LDC.64 R12, c[0x0][0x380] ;  /* 0x0000e000ff0c1b82 */ /* 0x000e220000000a00 */
[----:B------:R-:W-:Y:S01]  /*0270*/  @P1 IADD3 R5, P6, PT, R0, R17, RZ ;  /* 0x0000001100051210 */ /* 0x000fe20007fde0ff */
[----:B------:R-:W-:Y:S01]  /*0280*/  BSSY.RECONVERGENT B0, `(.L_x_0) ;  /* 0x000000e000007945 */ /* 0x000fe20003800200 */
[----:B------:R-:W-:Y:S01]  /*0290*/  ISETP.GT.U32.AND P5, PT, R56, 0x3, PT ;  /* 0x000000033800780c */ /* 0x000fe20003fa4070 */
[----:B------:R-:W-:Y:S01]  /*02a0*/  IMAD.WIDE R10, R21, 0x4, R6 ;  /* 0x00000004150a7825 */ /* 0x000fe200078e0206 */
[----:B------:R-:W-:Y:S02]  /*02b0*/  ISETP.GE.U32.AND P3, PT, R53, 0x4, PT ;  /* 0x000000043500780c */ /* 0x000fe40003f66070 */
[----:B------:R-:W-:Y:S02]  /*02c0*/  @P1 PLOP3.LUT P0, PT, PT, PT, PT, 0x8, 0x80 ;  /* 0x000000000080181c */ /* 0x000fe40003f0e170 */
[----:B------:R-:W-:Y:S02]  /*02d0*/  @P1 LEA.HI.X.SX32 R8, R17, R58, 0x1, P6 ;  /* 0x0000003a11081211 */ /* 0x000fe400030f0eff */
[----:B0-----:R-:W-:Y:S01]  /*02e0*/  @P1 LEA R4, P4, R5, R12, 0x2 ;  /* 0x0000000c05041211 */ /* 0x001fe200078810ff */
[----:B------:R-:W-:-:S12]  /*02f0*/  @P1 BRA `(.L_x_1) ;  /* 0x0000000000181947 */ /* 0x000fd80003800000 */
[----:B------:R-:W-:Y:S02]  /*0300*/  ISETP.GT.U32.AND P6, PT, R53, 0x3, PT ;  /* 0x000000033500780c */ /* 0x000fe40003fc4070 */
[----:B------:R-:W-:-:S11]  /*0310*/  PLOP3.LUT P0, PT, PT, PT, PT, 0x8, 0x80 ;  /* 0x000000000080781c */ /* 0x000fd60003f0e170 */
[----:B------:R-:W-:Y:S05]  /*0320*/  @P6 BRA `(.L_x_1) ;  /* 0x00000000000c6947 */ /* 0x000fea0003800000 */
[----:B------:R-:W2:Y:S01]  /*0330*/  LDG.E R9, desc[UR8][R10.64] ;  /* 0x000000080a097981 */ /* 0x000ea2000c1e1900 */
[----:B------:R-:W-:-:S03]  /*0340*/  PLOP3.LUT P0, PT, PT, PT, PT, 0x80, 0x8 ;  /* 0x000000000008781c */ /* 0x000fc60003f0f070 */
[----:B--2---:R0:W-:Y:S10]  /*0350*/  STS [R16+0x100], R9 ;  /* 0x0001000910007388 */ /* 0x0041f40000000800 */
.L_x_1:
[----:B------:R-:W-:Y:S05]  /*0360*/  BSYNC.RECONVERGENT B0 ;  /* 0x0000000000007941 */ /* 0x000fea0003800200 */
.L_x_0:
[----:B------:R-:W-:Y:S01]  /*0370*/  ISETP.LT.U32.OR P0, PT, R56, 0x4, !P0 ;  /* 0x000000043800780c */ /* 0x000fe20004701470 */
[----:B------:R-:W2:Y:S01]  /*0380*/  LDG.E R29, desc[UR8][R10.64+0x10] ;  /* 0x000010080a1d7981 */ /* 0x000ea2000c1e1900 */
[----:B------:R-:W-:Y:S01]  /*0390*/  @P1 LEA.HI.X R5, R5, R13, R8, 0x2, P4 ;  /* 0x0000000d05051211 */ /* 0x000fe200020f1408 */
[--C-:B0-----:R-:W-:Y:S02]  /*03a0*/  IMAD.WIDE R8, R19, 0x4, R6.reuse ;  /* 0x0000000413087825 */ /* 0x101fe400078e0206 */
[----:B------:R-:W3:Y:S02]  /*03b0*/  @P3 LDG.E R31, desc[UR8][R10.64+0x20] ;  /* 0x000020080a1f3981 */ /* 0x000ee4000c1e1900 */
[----:B------:R-:W-:Y:S02]  /*03c0*/  IMAD.WIDE R12, R23, 0x4, R6 ;  /* 0x00000004170c7825 */ /* 0x000fe400078e0206 */
[----:B------:R-:W4:Y:S04]  /*03d0*/  @P1 LDG.E R5, desc[UR8][R4.64+0x10] ;  /* 0x0000100804051981 */ /* 0x000f28000c1e1900 */
[----:B------:R-:W5:Y:S04]  /*03e0*/  @!P2 LDG.E R25, desc[UR8][R8.64] ;  /* 0x000000080819a981 */ /* 0x000f68000c1e1900 */
[----:B------:R-:W5:Y:S04]  /*03f0*/  @!P5 LDG.E R27, desc[UR8][R8.64+0x10] ;  /* 0x00001008081bd981 */ /* 0x000f68000c1e1900 */
[----:B------:R-:W5:Y:S01]  /*0400*/  @!P0 LDG.E R33, desc[UR8][R12.64] ;  /* 0x000000080c218981 */ /* 0x000f62000c1e1900 */
[----:B------:R-:W-:Y:S04]  /*0410*/  BSSY.RECONVERGENT B1, `(.L_x_2) ;  /* 0x0000011000017945 */ /* 0x000fe80003800200 */
[----:B------:R-:W-:Y:S01]  /*0420*/  BSSY.RELIABLE B0, `(.L_x_3) ;  /* 0x000000b000007945 */ /* 0x000fe20003800100 */
[----:B--2---:R0:W-:Y:S04]  /*0430*/  STS [R16+0x110], R29 ;  /* 0x0001101d10007388 */ /* 0x0041e80000000800 */
[----:B---3--:R0:W-:Y:S04]  /*0440*/  @P3 STS [R16+0x120], R31 ;  /* 0x0001201f10003388 */ /* 0x0081e80000000800 */
[----:B----4-:R0:W-:Y:S04]  /*0450*/  @P1 STS [R16+0x20], R5 ;  /* 0x0000200510001388 */ /* 0x0101e80000000800 */
[----:B-----5:R0:W-:Y:S04]  /*0460*/  @!P2 STS [R16], R25 ;  /* 0x000000191000a388 */ /* 0x0201e80000000800 */
[----:B------:R0:W-:Y:S04]  /*0470*/  @!P5 STS [R16+0x10], R27 ;  /* 0x0000101b1000d388 */ /* 0x0001e80000000800 */
[----:B------:R0:W-:Y:S01]  /*0480*/  @!P0 STS [R16+0x200], R33 ;  /* 0x0002002110008388 */ /* 0x0001e20000000800 */
[----:B------:R-:W-:Y:S05]  /*0490*/  @!P0 BRA `(.L_x_4) ;  /* 0x00000000000c8947 */ /* 0x000fea0003800000 */
[----:B------:R-:W-:-:S13]  /*04a0*/  ISETP.GE.U32.AND P0, PT, R56, 0x4, PT ;  /* 0x000000043800780c */ /* 0x000fda0003f06070 */
[----:B------:R-:W-:Y:S05]  /*04b0*/  @!P0 BREAK.RELIABLE B0 ;  /* 0x0000000000008942 */ /* 0x000fea0003800100 */
[----:B------:R-:W-:Y:S05]  /*04c0*/  @!P0 BRA `(.L_x_5) ;  /* 0x0000000000148947 */ /* 0x000fea0003800000 */
.L_x_4:
[----:B------:R-:W-:Y:S05]  /*04d0*/  BSYNC.RELIABLE B0 ;  /* 0x0000000000007941 */ /* 0x000fea0003800100 */
.L_x_3:
[----:B0-----:R-:W2:Y:S04]  /*04e0*/  LDG.E R5, desc[UR8][R12.64+0x10] ;  /* 0x000010080c057981 */ /* 0x001ea8000c1e1900 */
[----:B------:R-:W3:Y:S04]  /*04f0*/  @P3 LDG.E R9, desc[UR8][R12.64+0x20] ;  /* 0x000020080c093981 */ /* 0x000ee8000c1e1900 */
[----:B--2---:R1:W-:Y:S04]  /*0500*/  STS [R16+0x210], R5 ;  /* 0x0002100510007388 */ /* 0x0043e80000000800 */
[----:B---3--:R1:W-:Y:S02]  /*0510*/  @P3 STS [R16+0x220], R9 ;  /* 0x0002200910003388 */ /* 0x0083e40000000800 */
.L_x_5:
[----:B------:R-:W-:Y:S05]  /*0520*/  BSYNC.RECONVERGENT B1 ;  /* 0x0000000000017941 */ /* 0x000fea0003800200 */
.L_x_2:
[----:B------:R-:W-:Y:S05]  /*0530*/  WARPSYNC.ALL ;  /* 0x0000000000007948 */ /* 0x000fea0003800000 */
[----:B------:R-:W-:Y:S01]  /*0540*/  BAR.SYNC.DEFER_BLOCKING 0x0 ;  /* 0x0000000000007b1d */ /* 0x000fe20000010000 */
[----:B------:R-:W-:Y:S01]  /*0550*/  UIADD3 UR4, UPT, UPT, UR4, 0x1, URZ ;  /* 0x0000000104047890 */ /* 0x000fe2000fffe0ff */
[CC--:B------:R-:W-:Y:S02]  /*0560*/  IMAD R19, R60.reuse, R60.reuse, R19 ;  /* 0x0000003c3c137224 */ /* 0x0c0fe400078e0213 */
[CC--:B------:R-:W-:Y:S01]  /*0570*/  IMAD R17, R60.reuse, R60.reuse, R17 ;  /* 0x0000003c3c117224 */ /* 0x0c0fe200078e0211 */
[----:B------:R-:W-:Y:S01]  /*0580*/  UISETP.NE.AND UP0, UPT, UR4, 0x8, UPT ;  /* 0x000000080400788c */ /* 0x000fe2000bf05270 */
[----:B------:R-:W-:-:S02]  /*0590*/  IMAD R21, R60, R60, R21 ;  /* 0x0000003c3c157224 */ /* 0x000fc400078e0215 */
[----:B------:R-:W-:Y:S01]  /*05a0*/  IMAD R23, R60, R60, R23 ;  /* 0x0000003c3c177224 */ /* 0x000fe200078e0217 */
[----:B------:R-:W2:Y:S04]  /*05b0*/  LDS R4, [R16] ;  /* 0x0000000010047984 */ /* 0x000ea80000000800 */
[----:B01----:R-:W0:Y:S04]  /*05c0*/  LDS R5, [R16+0x4] ;  /* 0x0000040010057984 */ /* 0x003e280000000800 */
[----:B------:R-:W1:Y:S04]  /*05d0*/  LDS R8, [R16+0x8] ;  /* 0x0000080010087984 */ /* 0x000e680000000800 */
[----:B------:R-:W3:Y:S04]  /*05e0*/  LDS R9, [R16+0xc] ;  /* 0x00000c0010097984 */ /* 0x000ee80000000800 */
[----:B------:R-:W4:Y:S04]  /*05f0*/  LDS R10, [R16+0x10] ;  /* 0x00001000100a7984 */ /* 0x000f280000000800 */
[----:B------:R-:W5:Y:S04]  /*0600*/  LDS R11, [R16+0x14] ;  /* 0x00001400100b7984 */ /* 0x000f680000000800 */
[----:B------:R-:W5:Y:S04]  /*0610*/  LDS R12, [R16+0x18] ;  /* 0x00001800100c7984 */ /* 0x000f680000000800 */
[----:B------:R-:W5:Y:S04]  /*0620*/  LDS R13, [R16+0x1c] ;  /* 0x00001c00100d7984 */ /* 0x000f680000000800 */
[----:B------:R-:W5:Y:S04]  /*0630*/  LDS R18, [R16+0x20] ;  /* 0x0000200010127984 */ /* 0x000f680000000800 */
[----:B------:R-:W5:Y:S04]  /*0640*/  LDS R20, [R16+0x40] ;  /* 0x0000400010147984 */ /* 0x000f680000000800 */
[----:B--2---:R-:W-:Y:S04]  /*0650*/  STL [R55+-0xa0], R4 ;  /* 0xffff600437007387 */ /* 0x004fe80000100800 */
[----:B------:R-:W2:Y:S04]  /*0660*/  LDS R22, [R16+0x44] ;  /* 0x0000440010167984 */ /* 0x000ea80000000800 */
        /* <DEDUP_REMOVED lines=30> */
[----:B0-----:R-:W-:Y:S04]  /*0850*/  STL [R55+-0x9c], R5 ;  /* 0xffff640537007387 */ /* 0x001fe80000100800 */
[----:B-1----:R-:W-:Y:S04]  /*0860*/  STL [R55+-0x98], R8 ;  /* 0xffff680837007387 */ /* 0x002fe80000100800 */
[----:B---3--:R-:W-:Y:S04]  /*0870*/  STL [R55+-0x94], R9 ;  /* 0xffff6c0937007387 */ /* 0x008fe80000100800 */
[----:B----4-:R-:W-:Y:S04]  /*0880*/  STL [R55+-0x90], R10 ;  /* 0xffff700a37007387 */ /* 0x010fe80000100800 */
[----:B-----5:R-:W-:Y:S04]  /*0890*/  STL [R55+-0x8c], R11 ;  /* 0xffff740b37007387 */ /* 0x020fe80000100800 */
[----:B------:R-:W-:Y:S04]  /*08a0*/  STL [R55+-0x88], R12 ;  /* 0xffff780c37007387 */ /* 0x000fe80000100800 */
[----:B------:R-:W-:Y:S04]  /*08b0*/  STL [R55+-0x84], R13 ;  /* 0xffff7c0d37007387 */ /* 0x000fe80000100800 */
[----:B------:R-:W-:Y:S04]  /*08c0*/  STL [R55+-0x80], R18 ;  /* 0xffff801237007387 */ /* 0x000fe80000100800 */
[----:B------:R-:W-:Y:S04]  /*08d0*/  STL [R55+-0x7c], R20 ;  /* 0xffff841437007387 */ /* 0x000fe80000100800 */
[----:B--2---:R-:W-:Y:S04]  /*08e0*/  STL [R55+-0x78], R22 ;  /* 0xffff881637007387 */ /* 0x004fe80000100800 */
[----:B------:R-:W-:Y:S04]  /*08f0*/  STL [R55+-0x74], R24 ;  /* 0xffff8c1837007387 */ /* 0x000fe80000100800 */
        /* <DEDUP_REMOVED lines=28> */
[----:B------:R-:W-:Y:S04]  /*0ac0*/  STL [R55], R52 ;  /* 0x0000003437007387 */ /* 0x000fe80000100800 */
[----:B------:R-:W0:Y:S04]  /*0ad0*/  LDS R4, [R16+0x114] ;  /* 0x0001140010047984 */ /* 0x000e280000000800 */
[----:B------:R-:W1:Y:S04]  /*0ae0*/  LDS R5, [R16+0x118] ;  /* 0x0001180010057984 */ /* 0x000e680000000800 */
[----:B------:R-:W2:Y:S04]  /*0af0*/  LDS R8, [R16+0x11c] ;  /* 0x00011c0010087984 */ /* 0x000ea80000000800 */
[----:B------:R-:W3:Y:S04]  /*0b00*/  LDS R9, [R16+0x120] ;  /* 0x0001200010097984 */ /* 0x000ee80000000800 */
[----:B------:R-:W4:Y:S04]  /*0b10*/  LDS R10, [R16+0x140] ;  /* 0x00014000100a7984 */ /* 0x000f280000000800 */
[----:B------:R-:W5:Y:S04]  /*0b20*/  LDS R11, [R16+0x144] ;  /* 0x00014400100b7984 */ /* 0x000f680000000800 */
        /* <DEDUP_REMOVED lines=34> */
[----:B0-----:R-:W-:Y:S04]  /*0d50*/  STL [R55+0x4], R4 ;  /* 0x0000040437007387 */ /* 0x001fe80000100800 */
[----:B-1----:R-:W-:Y:S04]  /*0d60*/  STL [R55+0x8], R5 ;  /* 0x0000080537007387 */ /* 0x002fe80000100800 */
[----:B--2---:R-:W-:Y:S04]  /*0d70*/  STL [R55+0xc], R8 ;  /* 0x00000c0837007387 */ /* 0x004fe80000100800 */
[----:B---3--:R-:W-:Y:S04]  /*0d80*/  STL [R55+0x10], R9 ;  /* 0x0000100937007387 */ /* 0x008fe80000100800 */
[----:B----4-:R-:W-:Y:S04]  /*0d90*/  STL [R55+0x14], R10 ;  /* 0x0000140a37007387 */ /* 0x010fe80000100800 */
[----:B-----5:R-:W-:Y:S04]  /*0da0*/  STL [R55+0x18], R11 ;  /* 0x0000180b37007387 */ /* 0x020fe80000100800 */
[----:B------:R-:W-:Y:S04]  /*0db0*/  STL [R55+0x1c], R12 ;  /* 0x00001c0c37007387 */ /* 0x000fe80000100800 */
        /* <DEDUP_REMOVED lines=32> */
[----:B------:R0:W-:Y:S02]  /*0fc0*/  STL [R55+0xa0], R52 ;  /* 0x0000a03437007387 */ /* 0x0001e40000100800 */
[----:B0-----:R-:W-:Y:S01]  /*0fd0*/  IADD3 R55, PT, PT, R55, 0x144, RZ ;  /* 0x0000014437377810 */ /* 0x001fe20007ffe0ff */
[----:B------:R-:W-:Y:S06]  /*0fe0*/  BRA.U UP0, `(.L_x_6) ;  /* 0xfffffff1009c7547 */ /* 0x000fec000b83ffff */
[----:B------:R-:W0:Y:S01]  /*0ff0*/  LDCU.64 UR4, c[0x0][0x388] ;  /* 0x00007100ff0477ac */ /* 0x000e220008000a00 */
[----:B------:R-:W-:Y:S02]  /*1000*/  LEA R14, R60, R14, 0x3 ;  /* 0x0000000e3c0e7211 */ /* 0x000fe400078e18ff */
[----:B------:R-:W-:Y:S02]  /*1010*/  IADD3 R5, P0, PT, R0, R15, RZ ;  /* 0x0000000f00057210 */ /* 0x000fe40007f1e0ff */
[C---:B------:R-:W-:Y:S01]  /*1020*/  IADD3 R0, PT, PT, R14.reuse, 0x8, RZ ;  /* 0x000000080e007810 */ /* 0x040fe20007ffe0ff */
[CC--:B------:R-:W-:Y:S01]  /*1030*/  IMAD R252, R14.reuse, R60.reuse, RZ ;  /* 0x0000003c0efc7224 */ /* 0x0c0fe200078e02ff */
[----:B------:R-:W-:Y:S02]  /*1040*/  IADD3 R4, PT, PT, R14, 0x4, RZ ;  /* 0x000000040e047810 */ /* 0x000fe40007ffe0ff */
[----:B------:R-:W-:Y:S01]  /*1050*/  LEA R6, P2, R2, R5, 0x2 ;  /* 0x0000000502067211 */ /* 0x000fe200078410ff */
[--C-:B------:R-:W-:Y:S01]  /*1060*/  IMAD R0, R0, R60, R53.reuse ;  /* 0x0000003c00007224 */ /* 0x100fe200078e0235 */
[----:B------:R-:W-:Y:S01]  /*1070*/  LEA.HI.X.SX32 R15, R15, R58, 0x1, P0 ;  /* 0x0000003a0f0f7211 */ /* 0x000fe200000f0eff */
[----:B------:R-:W-:Y:S01]  /*1080*/  IMAD R4, R4, R60, R53 ;  /* 0x0000003c04047224 */ /* 0x000fe200078e0235 */
[----:B------:R-:W-:-:S02]  /*1090*/  IADD3 R5, PT, PT, R252, R53, RZ ;  /* 0x00000035fc057210 */ /* 0x000fc40007ffe0ff */
[----:B------:R-:W-:Y:S02]  /*10a0*/  LEA R0, R54, R0, 0x3 ;  /* 0x0000000036007211 */ /* 0x000fe400078e18ff */
[----:B------:R-:W-:Y:S02]  /*10b0*/  LEA.HI.X R3, R2, R15, R3, 0x2, P2 ;  /* 0x0000000f02037211 */ /* 0x000fe400010f1403 */
[----:B0-----:R-:W-:Y:S01]  /*10c0*/  LEA R7, P0, R6, UR4, 0x2 ;  /* 0x0000000406077c11 */ /* 0x001fe2000f8010ff */
[----:B------:R0:W-:Y:S01]  /*10d0*/  STL [R1+0x11b8], R0 ;  /* 0x0011b80001007387 */ /* 0x0001e20000100800 */
[C---:B------:R-:W-:Y:S01]  /*10e0*/  LEA R4, R54.reuse, R4, 0x3 ;  /* 0x0000000436047211 */ /* 0x040fe200078e18ff */
[----:B------:R-:W-:Y:S01]  /*10f0*/  UMOV UR4, URZ ;  /* 0x000000ff00047c82 */ /* 0x000fe20008000000 */
[----:B------:R-:W-:Y:S01]  /*1100*/  LEA R2, R54, R5, 0x3 ;  /* 0x0000000536027211 */ /* 0x000fe200078e18ff */
[----:B------:R1:W-:Y:S04]  /*1110*/  STL [R1+0x11ac], R7 ;  /* 0x0011ac0701007387 */ /* 0x0003e80000100800 */
[----:B------:R1:W-:Y:S01]  /*1120*/  STL [R1+0x11b4], R4 ;  /* 0x0011b40401007387 */ /* 0x0003e20000100800 */
[----:B0-----:R-:W-:-:S03]  /*1130*/  LEA.HI.X R0, R6, UR5, R3, 0x2, P0 ;  /* 0x0000000506007c11 */ /* 0x001fc600080f1403 */
[----:B------:R1:W-:Y:S04]  /*1140*/  STL [R1+0x11b0], R2 ;  /* 0x0011b00201007387 */ /* 0x0003e80000100800 */
[----:B------:R1:W-:Y:S02]  /*1150*/  STL [R1+0x11a8], R0 ;  /* 0x0011a80001007387 */ /* 0x0003e40000100800 */
.L_x_15:
[----:B------:R-:W2:Y:S01]  /*1160*/  LDL R6, [R1+0x11b4] ;  /* 0x0011b40001067983 */ /* 0x000ea20000100800 */
[----:B0-----:R-:W0:Y:S01]  /*1170*/  S2UR UR6, SR_CgaCtaId ;  /* 0x00000000000679c3 */ /* 0x001e220000008800 */
[----:B------:R-:W-:Y:S01]  /*1180*/  UMOV UR5, 0x400 ;  /* 0x0000040000057882 */ /* 0x000fe20000000000 */
[----:B-1----:R-:W-:Y:S01]  /*1190*/  @P1 SHF.R.S32.HI R0, RZ, 0x1f, R252 ;  /* 0x0000001fff001819 */ /* 0x002fe200000114fc */
[----:B------:R-:W1:Y:S01]  /*11a0*/  S2R R10, SR_TID.X ;  /* 0x00000000000a7919 */ /* 0x000e620000002100 */
[----:B------:R-:W-:Y:S01]  /*11b0*/  BSSY.RECONVERGENT B1, `(.L_x_7) ;  /* 0x0000019000017945 */ /* 0x000fe20003800200 */
[----:B------:R-:W3:Y:S03]  /*11c0*/  @P1 S2R R3, SR_CTAID.X ;  /* 0x0000000000031919 */ /* 0x000ee60000002500 */
[----:B------:R-:W4:Y:S01]  /*11d0*/  @P1 LDC.64 R12, c[0x0][0x380] ;  /* 0x0000e000ff0c1b82 */ /* 0x000f220000000a00 */
[----:B------:R-:W5:Y:S07]  /*11e0*/  S2R R11, SR_TID.Y ;  /* 0x00000000000b7919 */ /* 0x000f6e0000002200 */
[----:B------:R-:W2:Y:S01]  /*11f0*/  LDC.64 R8, c[0x0][0x380] ;  /* 0x0000e000ff087b82 */ /* 0x000ea20000000a00 */
[----:B0-----:R-:W-:Y:S01]  /*1200*/  ULEA UR5, UR6, UR5, 0x18 ;  /* 0x0000000506057291 */ /* 0x001fe2000f8ec0ff */
[----:B-1----:R-:W-:-:S02]  /*1210*/  ISETP.GE.U32.AND P3, PT, R10, 0x4, PT ;  /* 0x000000040a00780c */ /* 0x002fc40003f66070 */
[----:B---3--:R-:W-:-:S04]  /*1220*/  @P1 LEA R3, R3, R10, 0x3 ;  /* 0x0000000a03031211 */ /* 0x008fc800078e18ff */
[----:B------:R-:W-:Y:S02]  /*1230*/  @P1 IADD3 R5, PT, PT, R3, 0x4, RZ ;  /* 0x0000000403051810 */ /* 0x000fe40007ffe0ff */
[----:B-----5:R-:W-:Y:S02]  /*1240*/  LEA R215, R11, UR5, 0x6 ;  /* 0x000000050bd77c11 */ /* 0x020fe4000f8e30ff */
[----:B------:R-:W-:Y:S02]  /*1250*/  @P1 IADD3 R3, P0, PT, R5, R252, RZ ;  /* 0x000000fc05031210 */ /* 0x000fe40007f1e0ff */
[----:B------:R-:W-:Y:S02]  /*1260*/  LOP3.LUT P5, RZ, R11, 0x3fc, R10, 0xc8, !PT ;  /* 0x000003fc0bff7812 */ /* 0x000fe400078ac80a */
[----:B------:R-:W-:Y:S02]  /*1270*/  @P1 LEA.HI.X.SX32 R4, R5, R0, 0x1, P0 ;  /* 0x0000000005041211 */ /* 0x000fe400000f0eff */
[----:B------:R-:W-:-:S02]  /*1280*/  ISETP.GT.U32.AND P4, PT, R11, 0x3, PT ;  /* 0x000000030b00780c */ /* 0x000fc40003f84070 */
[----:B----4-:R-:W-:Y:S02]  /*1290*/  @P1 LEA R2, P2, R3, R12, 0x2 ;  /* 0x0000000c03021211 */ /* 0x010fe400078410ff */
[----:B------:R-:W-:Y:S02]  /*12a0*/  @P1 PLOP3.LUT P0, PT, PT, PT, PT, 0x8, 0x80 ;  /* 0x000000000080181c */ /* 0x000fe40003f0e170 */
[----:B------:R-:W-:Y:S01]  /*12b0*/  LEA R215, R10, R215, 0x2 ;  /* 0x000000d70ad77211 */ /* 0x000fe200078e10ff */
[----:B--2---:R-:W-:Y:S01]  /*12c0*/  IMAD.WIDE R6, R6, 0x4, R8 ;  /* 0x0000000406067825 */ /* 0x004fe200078e0208 */
[----:B------:R-:W-:Y:S09]  /*12d0*/  @P1 BRA `(.L_x_8) ;  /* 0x0000000000181947 */ /* 0x000ff20003800000 */
[----:B------:R-:W-:Y:S02]  /*12e0*/  ISETP.GT.U32.AND P6, PT, R10, 0x3, PT ;  /* 0x000000030a00780c */ /* 0x000fe40003fc4070 */
[----:B------:R-:W-:-:S11]  /*12f0*/  PLOP3.LUT P0, PT, PT, PT, PT, 0x8, 0x80 ;  /* 0x000000000080781c */ /* 0x000fd60003f0e170 */
[----:B------:R-:W-:Y:S05]  /*1300*/  @P6 BRA `(.L_x_8) ;  /* 0x00000000000c6947 */ /* 0x000fea0003800000 */
[----:B------:R-:W2:Y:S01]  /*1310*/  LDG.E R0, desc[UR8][R6.64] ;  /* 0x0000000806007981 */ /* 0x000ea2000c1e1900 */
[----:B------:R-:W-:-:S03]  /*1320*/  PLOP3.LUT P0, PT, PT, PT, PT, 0x80, 0x8 ;  /* 0x000000000008781c */ /* 0x000fc60003f0f070 */
[----:B--2---:R0:W-:Y:S10]  /*1330*/  STS [R215+0x100], R0 ;  /* 0x00010000d7007388 */ /* 0x0041f40000000800 */
.L_x_8:
[----:B------:R-:W-:Y:S05]  /*1340*/  BSYNC.RECONVERGENT B1 ;  /* 0x0000000000017941 */ /* 0x000fea0003800200 */
.L_x_7:
[----:B------:R-:W2:Y:S04]  /*1350*/  LDL R5, [R1+0x11b0] ;  /* 0x0011b00001057983 */ /* 0x000ea80000100800 */
[----:B0-----:R-:W3:Y:S01]  /*1360*/  LDL R0, [R1+0x11b8] ;  /* 0x0011b80001007983 */ /* 0x001ee20000100800 */
[----:B------:R-:W-:Y:S02]  /*1370*/  ISETP.LT.U32.OR P0, PT, R11, 0x4, !P0 ;  /* 0x000000040b00780c */ /* 0x000fe40004701470 */
[----:B------:R-:W-:Y:S01]  /*1380*/  @P1 LEA.HI.X R3, R3, R13, R4, 0x2, P2 ;  /* 0x0000000d03031211 */ /* 0x000fe200010f1404 */
[----:B------:R-:W4:Y:S04]  /*1390*/  LDG.E R12, desc[UR8][R6.64+0x10] ;  /* 0x00001008060c7981 */ /* 0x000f28000c1e1900 */
[----:B------:R-:W5:Y:S04]  /*13a0*/  @P1 LDG.E R2, desc[UR8][R2.64+0x10] ;  /* 0x0000100802021981 */ /* 0x000f68000c1e1900 */
[----:B------:R-:W4:Y:S01]  /*13b0*/  @P3 LDG.E R14, desc[UR8][R6.64+0x20] ;  /* 0x00002008060e3981 */ /* 0x000f22000c1e1900 */
[----:B--2---:R-:W-:-:S04]  /*13c0*/  IMAD.WIDE R4, R5, 0x4, R8 ;  /* 0x0000000405047825 */ /* 0x004fc800078e0208 */
[----:B---3--:R-:W-:Y:S01]  /*13d0*/  IMAD.WIDE R8, R0, 0x4, R8 ;  /* 0x0000000400087825 */ /* 0x008fe200078e0208 */
[----:B------:R-:W2:Y:S04]  /*13e0*/  @!P4 LDG.E R10, desc[UR8][R4.64+0x10] ;  /* 0x00001008040ac981 */ /* 0x000ea8000c1e1900 */
[----:B------:R-:W3:Y:S04]  /*13f0*/  @!P5 LDG.E R0, desc[UR8][R4.64] ;  /* 0x000000080400d981 */ /* 0x000ee8000c1e1900 */
[----:B------:R-:W3:Y:S04]  /*1400*/  @!P0 LDG.E R16, desc[UR8][R8.64] ;  /* 0x0000000808108981 */ /* 0x000ee8000c1e1900 */
[----:B-----5:R0:W-:Y:S04]  /*1410*/  @P1 STS [R215+0x20], R2 ;  /* 0x00002002d7001388 */ /* 0x0201e80000000800 */
[----:B----4-:R0:W-:Y:S04]  /*1420*/  STS [R215+0x110], R12 ;  /* 0x0001100cd7007388 */ /* 0x0101e80000000800 */
[----:B------:R0:W-:Y:S01]  /*1430*/  @P3 STS [R215+0x120], R14 ;  /* 0x0001200ed7003388 */ /* 0x0001e20000000800 */
[----:B------:R-:W-:Y:S04]  /*1440*/  BSSY.RECONVERGENT B2, `(.L_x_9) ;  /* 0x000000e000027945 */ /* 0x000fe80003800200 */
[----:B------:R-:W-:Y:S01]  /*1450*/  BSSY.RELIABLE B1, `(.L_x_10) ;  /* 0x0000008000017945 */ /* 0x000fe20003800100 */
[----:B--2---:R0:W-:Y:S04]  /*1460*/  @!P4 STS [R215+0x10], R10 ;  /* 0x0000100ad700c388 */ /* 0x0041e80000000800 */
[----:B---3--:R0:W-:Y:S04]  /*1470*/  @!P5 STS [R215], R0 ;  /* 0x00000000d700d388 */ /* 0x0081e80000000800 */
[----:B------:R0:W-:Y:S01]  /*1480*/  @!P0 STS [R215+0x200], R16 ;  /* 0x00020010d7008388 */ /* 0x0001e20000000800 */
[----:B------:R-:W-:Y:S05]  /*1490*/  @!P0 BRA `(.L_x_11) ;  /* 0x00000000000c8947 */ /* 0x000fea0003800000 */
[----:B------:R-:W-:-:S13]  /*14a0*/  ISETP.GE.U32.AND P0, PT, R11, 0x4, PT ;  /* 0x000000040b00780c */ /* 0x000fda0003f06070 */
[----:B------:R-:W-:Y:S05]  /*14b0*/  @!P0 BREAK.RELIABLE B1 ;  /* 0x0000000000018942 */ /* 0x000fea0003800100 */
[----:B------:R-:W-:Y:S05]  /*14c0*/  @!P0 BRA `(.L_x_12) ;  /* 0x0000000000148947 */ /* 0x000fea0003800000 */
.L_x_11:
[----:B------:R-:W-:Y:S05]  /*14d0*/  BSYNC.RELIABLE B1 ;  /* 0x0000000000017941 */ /* 0x000fea0003800100 */
.L_x_10:
[----:B0-----:R-:W2:Y:S04]  /*14e0*/  LDG.E R0, desc[UR8][R8.64+0x10] ;  /* 0x0000100808007981 */ /* 0x001ea8000c1e1900 */
[----:B------:R-:W3:Y:S04]  /*14f0*/  @P3 LDG.E R2, desc[UR8][R8.64+0x20] ;  /* 0x0000200808023981 */ /* 0x000ee8000c1e1900 */
[----:B--2---:R1:W-:Y:S04]  /*1500*/  STS [R215+0x210], R0 ;  /* 0x00021000d7007388 */ /* 0x0043e80000000800 */
[----:B---3--:R1:W-:Y:S02]  /*1510*/  @P3 STS [R215+0x220], R2 ;  /* 0x00022002d7003388 */ /* 0x0083e40000000800 */
.L_x_12:
[----:B------:R-:W-:Y:S05]  /*1520*/  BSYNC.RECONVERGENT B2 ;  /* 0x0000000000027941 */ /* 0x000fea0003800200 */
.L_x_9:
[----:B------:R-:W-:Y:S05]  /*1530*/  WARPSYNC.ALL ;  /* 0x0000000000007948 */ /* 0x000fea0003800000 */
[----:B01----:R-:W2:Y:S04]  /*1540*/  LDL.64 R2, [R1] ;  /* 0x0000000001027983 */ /* 0x003ea80000100a00 */
[----:B------:R-:W3:Y:S04]  /*1550*/  LDL.64 R4, [R1+0x8] ;  /* 0x0000080001047983 */ /* 0x000ee80000100a00 */
[----:B------:R-:W4:Y:S04]  /*1560*/  LDL.64 R6, [R1+0x10] ;  /* 0x0000100001067983 */ /* 0x000f280000100a00 */
        /* <DEDUP_REMOVED lines=37> */
[----:B------:R-:W4:Y:S01]  /*17c0*/  LDL.64 R80, [R1+0x148] ;  /* 0x0001480001507983 */ /* 0x000f220000100a00 */
[----:B------:R-:W-:Y:S06]  /*17d0*/  BAR.SYNC.DEFER_BLOCKING 0x0 ;  /* 0x0000000000007b1d */ /* 0x000fec0000010000 */
[----:B------:R-:W-:Y:S04]  /*17e0*/  STL [R1+0x11bc], R252 ;  /* 0x0011bcfc01007387 */ /* 0x000fe80000100800 */
        /* <DEDUP_REMOVED lines=27> */
[----:B------:R-:W-:Y:S04]  /*19a0*/  LDS R136, [R215] ;  /* 0x00000000d7887984 */ /* 0x000fe80000000800 */
[----:B------:R-:W-:Y:S04]  /*19b0*/  LDS R137, [R215+0x4] ;  /* 0x00000400d7897984 */ /* 0x000fe80000000800 */
[----:B------:R-:W-:Y:S04]  /*19c0*/  LDS R138, [R215+0x8] ;  /* 0x00000800d78a7984 */ /* 0x000fe80000000800 */
[----:B------:R-:W-:Y:S01]  /*19d0*/  LDS R139, [R215+0xc] ;  /* 0x00000c00d78b7984 */ /* 0x000fe20000000800 */
[----:B--2---:R-:W-:-:S03]  /*19e0*/  FADD R0, RZ, R2 ;  /* 0x00000002ff007221 */ /* 0x004fc60000000000 */
[----:B------:R-:W-:Y:S01]  /*19f0*/  LDS R140, [R215+0x10] ;  /* 0x00001000d78c7984 */ /* 0x000fe20000000800 */
[----:B------:R-:W-:-:S03]  /*1a00*/  FADD R3, R0, R3 ;  /* 0x0000000300037221 */ /* 0x000fc60000000000 */
[----:B------:R-:W-:Y:S01]  /*1a10*/  LDS R141, [R215+0x14] ;  /* 0x00001400d78d7984 */ /* 0x000fe20000000800 */
[----:B---3--:R-:W-:-:S03]  /*1a20*/  FADD R4, R3, R4 ;  /* 0x0000000403047221 */ /* 0x008fc60000000000 */
[----:B------:R-:W-:Y:S01]  /*1a30*/  LDS R142, [R215+0x18] ;  /* 0x00001800d78e7984 */ /* 0x000fe20000000800 */
[----:B------:R-:W-:-:S03]  /*1a40*/  FADD R5, R4, R5 ;  /* 0x0000000504057221 */ /* 0x000fc60000000000 */
[----:B------:R-:W2:Y:S01]  /*1a50*/  LDL.64 R2, [R1+0x138] ;  /* 0x0001380001027983 */ /* 0x000ea20000100a00 */
[----:B----4-:R-:W-:-:S03]  /*1a60*/  FADD R6, R5, R6 ;  /* 0x0000000605067221 */ /* 0x010fc60000000000 */
[----:B------:R-:W-:Y:S01]  /*1a70*/  LDS R143, [R215+0x1c] ;  /* 0x00001c00d78f7984 */ /* 0x000fe20000000800 */
[----:B------:R-:W-:-:S03]  /*1a80*/  FADD R7, R6, R7 ;  /* 0x0000000706077221 */ /* 0x000fc60000000000 */
[----:B------:R-:W3:Y:S01]  /*1a90*/  LDL.64 R4, [R1+0x1e0] ;  /* 0x0001e00001047983 */ /* 0x000ee20000100a00 */
[----:B------:R-:W-:-:S03]  /*1aa0*/  FADD R8, R7, R8 ;  /* 0x0000000807087221 */ /* 0x000fc60000000000 */
[----:B------:R-:W-:Y:S04]  /*1ab0*/  LDS R144, [R215+0x20] ;  /* 0x00002000d7907984 */ /* 0x000fe80000000800 */
[----:B------:R-:W4:Y:S01]  /*1ac0*/  LDL.64 R6, [R1+0x190] ;  /* 0x0001900001067983 */ /* 0x000f220000100a00 */
[----:B------:R-:W-:-:S03]  /*1ad0*/  FADD R9, R8, R9 ;  /* 0x0000000908097221 */ /* 0x000fc60000000000 */
[----:B------:R-:W-:Y:S01]  /*1ae0*/  LDS R145, [R215+0x40] ;  /* 0x00004000d7917984 */ /* 0x000fe20000000800 */
[----:B------:R-:W-:-:S03]  /*1af0*/  FADD R10, R9, R10 ;  /* 0x0000000a090a7221 */ /* 0x000fc60000000000 */
[----:B------:R-:W2:Y:S01]  /*1b00*/  LDL.64 R8, [R1+0x1b8] ;  /* 0x0001b80001087983 */ /* 0x000ea20000100a00 */
[----:B------:R-:W-:-:S03]  /*1b10*/  FADD R11, R10, R11 ;  /* 0x0000000b0a0b7221 */ /* 0x000fc60000000000 */
[----:B------:R-:W-:Y:S01]  /*1b20*/  LDS R146, [R215+0x44] ;  /* 0x00004400d7927984 */ /* 0x000fe20000000800 */
[----:B------:R-:W-:-:S03]  /*1b30*/  FADD R12, R11, R12 ;  /* 0x0000000c0b0c7221 */ /* 0x000fc60000000000 */
[----:B------:R-:W2:Y:S01]  /*1b40*/  LDL.64 R10, [R1+0x1c8] ;  /* 0x0001c800010a7983 */ /* 0x000ea20000100a00 */
[----:B------:R-:W-:-:S03]  /*1b50*/  FADD R13, R12, R13 ;  /* 0x0000000d0c0d7221 */ /* 0x000fc60000000000 */
[----:B------:R-:W-:Y:S01]  /*1b60*/  LDS R147, [R215+0x48] ;  /* 0x00004800d7937984 */ /* 0x000fe20000000800 */
[----:B------:R-:W-:-:S03]  /*1b70*/  FADD R14, R13, R14 ;  /* 0x0000000e0d0e7221 */ /* 0x000fc60000000000 */
[----:B------:R-:W-:Y:S01]  /*1b80*/  LDS R148, [R215+0x4c] ;  /* 0x00004c00d7947984 */ /* 0x000fe20000000800 */
        /* <DEDUP_REMOVED lines=53> */
[----:B------:R0:W-:Y:S01]  /*1ee0*/  STL [R1+0xd54], R81 ;  /* 0x000d545101007387 */ /* 0x0001e20000100800 */
[----:B------:R-:W-:-:S03]  /*1ef0*/  FADD R42, R41, R42 ;  /* 0x0000002a292a7221 */ /* 0x000fc60000000000 */
[----:B------:R-:W2:Y:S01]  /*1f00*/  LDL.64 R40, [R1+0x158] ;  /* 0x0001580001287983 */ /* 0x000ea20000100a00 */
[----:B------:R-:W-:Y:S01]  /*1f10*/  FADD R43, R42, R43 ;  /* 0x0000002b2a2b7221 */ /* 0x000fe20000000000 */
[----:B------:R-:W-:Y:S02]  /*1f20*/  MOV R218, R80 ;  /* 0x0000005000da7202 */ /* 0x000fe40000000f00 */
[----:B------:R-:W-:Y:S01]  /*1f30*/  LDS R162, [R215+0xa0] ;  /* 0x0000a000d7a27984 */ /* 0x000fe20000000800 */
[----:B------:R-:W-:-:S03]  /*1f40*/  FADD R44, R43, R44 ;  /* 0x0000002c2b2c7221 */ /* 0x000fc60000000000 */
[----:B------:R-:W2:Y:S04]  /*1f50*/  LDL.64 R42, [R1+0x150] ;  /* 0x00015000012a7983 */ /* 0x000ea80000100a00 */
[----:B------:R-:W-:Y:S04]  /*1f60*/  LDS R163, [R215+0xc0] ;  /* 0x0000c000d7a37984 */ /* 0x000fe80000000800 */
        /* <DEDUP_REMOVED lines=35> */
[----:B---3--:R1:W-:Y:S01]  /*21a0*/  STL.64 [R1+0xcb8], R4 ;  /* 0x000cb80401007387 */ /* 0x0083e20000100a00 */
[----:B------:R-:W-:-:S03]  /*21b0*/  MOV R12, R4 ;  /* 0x00000004000c7202 */ /* 0x000fc60000000f00 */
[----:B0-----:R-:W3:Y:S04]  /*21c0*/  LDL.64 R80, [R1+0x8b0] ;  /* 0x0008b00001507983 */ /* 0x001ee80000100a00 */
[----:B----4-:R0:W-:Y:S04]  /*21d0*/  STL.64 [R1+0xd08], R6 ;  /* 0x000d080601007387 */ /* 0x0101e80000100a00 */
[----:B-1----:R-:W4:Y:S04]  /*21e0*/  LDL.64 R4, [R1+0x240] ;  /* 0x0002400001047983 */ /* 0x002f280000100a00 */
[----:B------:R-:W-:Y:S04]  /*21f0*/  LDS R199, [R215+0x1c0] ;  /* 0x0001c000d7c77984 */ /* 0x000fe80000000800 */
[----:B0-----:R-:W3:Y:S01]  /*2200*/  LDL.64 R6, [R1+0x258] ;  /* 0x0002580001067983 */ /* 0x001ee20000100a00 */
[----:B------:R-:W-:-:S03]  /*2210*/  FADD R45, R44, R45 ;  /* 0x0000002d2c2d7221 */ /* 0x000fc60000000000 */
[----:B------:R-:W-:Y:S01]  /*2220*/  LDS R200, [R215+0x1c4] ;  /* 0x0001c400d7c87984 */ /* 0x000fe20000000800 */
[----:B------:R-:W-:-:S03]  /*2230*/  FADD R46, R45, R46 ;  /* 0x0000002e2d2e7221 */ /* 0x000fc60000000000 */
[----:B--2---:R0:W-:Y:S01]  /*2240*/  STL.64 [R1+0xce0], R8 ;  /* 0x000ce00801007387 */ /* 0x0041e20000100a00 */
[----:B------:R-:W-:-:S03]  /*2250*/  FADD R47, R46, R47 ;  /* 0x0000002f2e2f7221 */ /* 0x000fc60000000000 */
[----:B------:R-:W2:Y:S01]  /*2260*/  LDL.64 R44, [R1+0x220] ;  /* 0x00022000012c7983 */ /* 0x000ea20000100a00 */
[----:B------:R-:W-:-:S03]  /*2270*/  FADD R48, R47, R48 ;  /* 0x000000302f307221 */ /* 0x000fc60000000000 */
[----:B------:R-:W2:Y:S01]  /*2280*/  LDL.64 R46, [R1+0x218] ;  /* 0x00021800012e7983 */ /* 0x000ea20000100a00 */
[----:B------:R-:W-:-:S03]  /*2290*/  FADD R49, R48, R49 ;  /* 0x0000003130317221 */ /* 0x000fc60000000000 */
[----:B------:R1:W-:Y:S01]  /*22a0*/  STL.64 [R1+0xce8], R14 ;  /* 0x000ce80e01007387 */ /* 0x0003e20000100a00 */
[----:B------:R-:W-:-:S03]  /*22b0*/  FADD R50, R49, R50 ;  /* 0x0000003231327221 */ /* 0x000fc60000000000 */
[----:B0-----:R-:W2:Y:S01]  /*22c0*/  LDL.64 R8, [R1+0x280] ;  /* 0x0002800001087983 */ /* 0x001ea20000100a00 */
[----:B------:R-:W-:-:S03]  /*22d0*/  FADD R51, R50, R51 ;  /* 0x0000003332337221 */ /* 0x000fc60000000000 */
[----:B------:R-:W2:Y:S01]  /*22e0*/  LDL.64 R48, [R1+0x210] ;  /* 0x0002100001307983 */ /* 0x000ea20000100a00 */
[----:B------:R-:W-:-:S03]  /*22f0*/  FADD R52, R51, R52 ;  /* 0x0000003433347221 */ /* 0x000fc60000000000 */
[----:B------:R-:W2:Y:S01]  /*2300*/  LDL.64 R50, [R1+0x208] ;  /* 0x0002080001327983 */ /* 0x000ea20000100a00 */
[----:B------:R-:W-:-:S03]  /*2310*/  FADD R53, R52, R53 ;  /* 0x0000003534357221 */ /* 0x000fc60000000000 */
[----:B-1----:R-:W2:Y:S01]  /*2320*/  LDL.64 R14, [R1+0x278] ;  /* 0x00027800010e7983 */ /* 0x002ea20000100a00 */
[----:B------:R-:W-:-:S03]  /*2330*/  FADD R54, R53, R54 ;  /* 0x0000003635367221 */ /* 0x000fc60000000000 */
[----:B------:R-:W2:Y:S01]  /*2340*/  LDL.64 R52, [R1+0x200] ;  /* 0x0002000001347983 */ /* 0x000ea20000100a00 */
[----:B------:R-:W-:-:S03]  /*2350*/  FADD R55, R54, R55 ;  /* 0x0000003736377221 */ /* 0x000fc60000000000 */
[----:B------:R-:W-:Y:S01]  /*2360*/  LDS R201, [R215+0x1c8] ;  /* 0x0001c800d7c97984 */ /* 0x000fe20000000800 */
[----:B------:R-:W-:-:S03]  /*2370*/  FADD R56, R55, R56 ;  /* 0x0000003837387221 */ /* 0x000fc60000000000 */
[----:B------:R-:W2:Y:S04]  /*2380*/  LDL.64 R54, [R1+0x1f8] ;  /* 0x0001f80001367983 */ /* 0x000ea80000100a00 */
[----:B------:R0:W-:Y:S04]  /*2390*/  STL.64 [R1+0xcf0], R16 ;  /* 0x000cf01001007387 */ /* 0x0001e80000100a00 */
[----:B------:R1:W-:Y:S04]  /*23a0*/  STL.64 [R1+0xcd8], R18 ;  /* 0x000cd81201007387 */ /* 0x0003e80000100a00 */
[----:B------:R-:W-:Y:S04]  /*23b0*/  LDS R202, [R215+0x1cc] ;  /* 0x0001cc00d7ca7984 */ /* 0x000fe80000000800 */
[----:B0-----:R-:W2:Y:S04]  /*23c0*/  LDL.64 R16, [R1+0x270] ;  /* 0x0002700001107983 */ /* 0x001ea80000100a00 */
[----:B-1----:R-:W2:Y:S04]  /*23d0*/  LDL.64 R18, [R1+0x2b8] ;  /* 0x0002b80001127983 */ /* 0x002ea80000100a00 */
[----:B------:R-:W-:Y:S04]  /*23e0*/  STL.64 [R1+0xd00], R26 ;  /* 0x000d001a01007387 */ /* 0x000fe80000100a00 */
[----:B------:R-:W-:Y:S04]  /*23f0*/  STL.64 [R1+0xd10], R28 ;  /* 0x000d101c01007387 */ /* 0x000fe80000100a00 */
[----:B------:R-:W-:Y:S04]  /*2400*/  STL.64 [R1+0xcf8], R20 ;  /* 0x000cf81401007387 */ /* 0x000fe80000100a00 */
[----:B------:R-:W-:Y:S04]  /*2410*/  STL.64 [R1+0xd18], R30 ;  /* 0x000d181e01007387 */ /* 0x000fe80000100a00 */
[----:B------:R-:W-:Y:S04]  /*2420*/  STL.64 [R1+0xcb0], R24 ;  /* 0x000cb01801007387 */ /* 0x000fe80000100a00 */
[----:B------:R0:W-:Y:S04]  /*2430*/  STL.64 [R1+0xd20], R32 ;  /* 0x000d202001007387 */ /* 0x0001e80000100a00 */
[----:B------:R-:W-:Y:S04]  /*2440*/  STL.64 [R1+0xca8], R22 ;  /* 0x000ca81601007387 */ /* 0x000fe80000100a00 */
[----:B------:R1:W-:Y:S04]  /*2450*/  STL.64 [R1+0xd28], R34 ;  /* 0x000d282201007387 */ /* 0x0003e80000100a00 */
[----:B0-----:R-:W2:Y:S04]  /*2460*/  LDL.64 R32, [R1+0x2b0] ;  /* 0x0002b00001207983 */ /* 0x001ea80000100a00 */
[----:B------:R0:W-:Y:S04]  /*2470*/  STL.64 [R1+0xd30], R36 ;  /* 0x000d302401007387 */ /* 0x0001e80000100a00 */
[----:B-1----:R-:W2:Y:S04]  /*2480*/  LDL.64 R34, [R1+0x2a8] ;  /* 0x0002a80001227983 */ /* 0x002ea80000100a00 */
[----:B------:R1:W-:Y:S04]  /*2490*/  STL.64 [R1+0xd38], R38 ;  /* 0x000d382601007387 */ /* 0x0003e80000100a00 */
[----:B0-----:R-:W2:Y:S04]  /*24a0*/  LDL.64 R36, [R1+0x2a0] ;  /* 0x0002a00001247983 */ /* 0x001ea80000100a00 */
[----:B------:R0:W-:Y:S04]  /*24b0*/  STL.64 [R1+0xd40], R40 ;  /* 0x000d402801007387 */ /* 0x0001e80000100a00 */
[----:B-1----:R-:W2:Y:S04]  /*24c0*/  LDL.64 R38, [R1+0x238] ;  /* 0x0002380001267983 */ /* 0x002ea80000100a00 */
[----:B------:R1:W-:Y:S04]  /*24d0*/  STL.64 [R1+0xd48], R42 ;  /* 0x000d482a01007387 */ /* 0x0003e80000100a00 */
[----:B0-----:R-:W2:Y:S04]  /*24e0*/  LDL.64 R40, [R1+0x230] ;  /* 0x0002300001287983 */ /* 0x001ea80000100a00 */
[----:B------:R-:W2:Y:S04]  /*24f0*/  LDL.64 R30, [R1+0x2c0] ;  /* 0x0002c000011e7983 */ /* 0x000ea80000100a00 */
[----:B-1----:R-:W2:Y:S04]  /*2500*/  LDL.64 R42, [R1+0x228] ;  /* 0x00022800012a7983 */ /* 0x002ea80000100a00 */
[----:B------:R-:W2:Y:S04]  /*2510*/  LDL.64 R28, [R1+0x2c8] ;  /* 0x0002c800011c7983 */ /* 0x000ea80000100a00 */
[----:B------:R-:W2:Y:S04]  /*2520*/  LDL.64 R20, [R1+0x2d0] ;  /* 0x0002d00001147983 */ /* 0x000ea80000100a00 */
[----:B------:R-:W2:Y:S04]  /*2530*/  LDL.64 R26, [R1+0x2d8] ;  /* 0x0002d800011a7983 */ /* 0x000ea80000100a00 */
[----:B------:R-:W2:Y:S04]  /*2540*/  LDL.64 R24, [R1+0x2e0] ;  /* 0x0002e00001187983 */ /* 0x000ea80000100a00 */
        /* <DEDUP_REMOVED lines=13> */
[----:B----4-:R0:W-:Y:S04]  /*2620*/  STL.64 [R1+0xc58], R4 ;  /* 0x000c580401007387 */ /* 0x0101e80000100a00 */
[----:B---3--:R1:W-:Y:S04]  /*2630*/  STL.64 [R1+0xc40], R6 ;  /* 0x000c400601007387 */ /* 0x0083e80000100a00 */
[----:B0-----:R-:W3:Y:S04]  /*2640*/  LDL.64 R4, [R1+0x338] ;  /* 0x0003380001047983 */ /* 0x001ee80000100a00 */
[----:B-1----:R-:W4:Y:S01]  /*2650*/  LDL.64 R6, [R1+0x340] ;  /* 0x0003400001067983 */ /* 0x002f220000100a00 */
[----:B------:R-:W-:-:S04]  /*2660*/  FADD R57, R56, R57 ;  /* 0x0000003938397221 */ /* 0x000fc80000000000 */
[----:B------:R-:W-:Y:S01]  /*2670*/  FADD R58, R57, R58 ;  /* 0x0000003a393a7221 */ /* 0x000fe20000000000 */
[----:B--2---:R-:W-:Y:S03]  /*2680*/  STL.64 [R1+0xc80], R46 ;  /* 0x000c802e01007387 */ /* 0x004fe60000100a00 */
[----:B------:R-:W-:Y:S01]  /*2690*/  FADD R59, R58, R59 ;  /* 0x0000003b3a3b7221 */ /* 0x000fe20000000000 */
[----:B------:R-:W-:Y:S03]  /*26a0*/  STL.64 [R1+0xc78], R44 ;  /* 0x000c782c01007387 */ /* 0x000fe60000100a00 */
[----:B------:R-:W-:Y:S01]  /*26b0*/  FADD R60, R59, R60 ;  /* 0x0000003c3b3c7221 */ /* 0x000fe20000000000 */
[----:B------:R0:W-:Y:S03]  /*26c0*/  STL.64 [R1+0xc18], R8 ;  /* 0x000c180801007387 */ /* 0x0001e60000100a00 */
[----:B------:R-:W-:Y:S01]  /*26d0*/  FADD R61, R60, R61 ;  /* 0x0000003d3c3d7221 */ /* 0x000fe20000000000 */
[----:B------:R-:W-:Y:S03]  /*26e0*/  STL.64 [R1+0xc88], R48 ;  /* 0x000c883001007387 */ /* 0x000fe60000100a00 */
[----:B------:R-:W-:Y:S01]  /*26f0*/  FADD R62, R61, R62 ;  /* 0x0000003e3d3e7221 */ /* 0x000fe20000000000 */
[----:B------:R-:W-:Y:S03]  /*2700*/  STL.64 [R1+0xc90], R50 ;  /* 0x000c903201007387 */ /* 0x000fe60000100a00 */
[----:B------:R-:W-:Y:S01]  /*2710*/  FADD R63, R62, R63 ;  /* 0x0000003f3e3f7221 */ /* 0x000fe20000000000 */
[----:B------:R-:W-:Y:S03]  /*2720*/  STL.64 [R1+0xc20], R14 ;  /* 0x000c200e01007387 */ /* 0x000fe60000100a00 */
[----:B------:R-:W-:Y:S01]  /*2730*/  FADD R64, R63, R64 ;  /* 0x000000403f407221 */ /* 0x000fe20000000000 */
[----:B------:R-:W-:Y:S03]  /*2740*/  STL.64 [R1+0xc98], R52 ;  /* 0x000c983401007387 */ /* 0x000fe60000100a00 */
[----:B------:R-:W-:Y:S01]  /*2750*/  FADD R65, R64, R65 ;  /* 0x0000004140417221 */ /* 0x000fe20000000000 */
[----:B0-----:R-:W2:Y:S03]  /*2760*/  LDL.64 R8, [R1+0x358] ;  /* 0x0003580001087983 */ /* 0x001ea60000100a00 */
[----:B------:R-:W-:Y:S01]  /*2770*/  FADD R66, R65, R66 ;  /* 0x0000004241427221 */ /* 0x000fe20000000000 */
[----:B------:R0:W-:Y:S03]  /*2780*/  STL.64 [R1+0xca0], R54 ;  /* 0x000ca03601007387 */ /* 0x0001e60000100a00 */
[----:B------:R-:W-:Y:S01]  /*2790*/  FADD R67, R66, R67 ;  /* 0x0000004342437221 */ /* 0x000fe20000000000 */
[----:B------:R-:W2:Y:S03]  /*27a0*/  LDL.64 R64, [R1+0x250] ;  /* 0x0002500001407983 */ /* 0x000ea60000100a00 */
[----:B------:R-:W-:Y:S01]  /*27b0*/  FADD R68, R67, R68 ;  /* 0x0000004443447221 */ /* 0x000fe20000000000 */
[----:B------:R-:W2:Y:S04]  /*27c0*/  LDL.64 R62, [R1+0x260] ;  /* 0x00026000013e7983 */ /* 0x000ea80000100a00 */
[----:B------:R-:W2:Y:S04]  /*27d0*/  LDL.64 R66, [R1+0x248] ;  /* 0x0002480001427983 */ /* 0x000ea80000100a00 */
[----:B------:R-:W2:Y:S04]  /*27e0*/  LDL.64 R60, [R1+0x268] ;  /* 0x00026800013c7983 */ /* 0x000ea80000100a00 */
[----:B------:R-:W2:Y:S04]  /*27f0*/  LDL.64 R58, [R1+0x288] ;  /* 0x00028800013a7983 */ /* 0x000ea80000100a00 */
[----:B------:R-:W2:Y:S04]  /*2800*/  LDL.64 R56, [R1+0x290] ;  /* 0x0002900001387983 */ /* 0x000ea80000100a00 */
[----:B0-----:R-:W2:Y:S04]  /*2810*/  LDL.64 R54, [R1+0x2f0] ;  /* 0x0002f00001367983 */ /* 0x001ea80000100a00 */
[----:B------:R-:W2:Y:S04]  /*2820*/  LDL.64 R52, [R1+0x2f8] ;  /* 0x0002f80001347983 */ /* 0x000ea80000100a00 */
[----:B------:R-:W2:Y:S04]  /*2830*/  LDL.64 R50, [R1+0x300] ;  /* 0x0003000001327983 */ /* 0x000ea80000100a00 */
[----:B------:R-:W2:Y:S04]  /*2840*/  LDL.64 R48, [R1+0x308] ;  /* 0x0003080001307983 */ /* 0x000ea80000100a00 */
[----:B------:R-:W2:Y:S04]  /*2850*/  LDL.64 R46, [R1+0x310] ;  /* 0x00031000012e7983 */ /* 0x000ea80000100a00 */
[----:B------:R-:W2:Y:S04]  /*2860*/  LDL.64 R44, [R1+0x318] ;  /* 0x00031800012c7983 */ /* 0x000ea80000100a00 */
[----:B------:R-:W2:Y:S04]  /*2870*/  LDL.64 R14, [R1+0x350] ;  /* 0x00035000010e7983 */ /* 0x000ea80000100a00 */
[----:B------:R0:W-:Y:S04]  /*2880*/  STL.64 [R1+0xc28], R16 ;  /* 0x000c281001007387 */ /* 0x0001e80000100a00 */
[----:B------:R1:W-:Y:S04]  /*2890*/  STL.64 [R1+0xbe0], R18 ;  /* 0x000be01201007387 */ /* 0x0003e80000100a00 */
        /* <DEDUP_REMOVED lines=8> */
[----:B------:R1:W-:Y:S04]  /*2920*/  STL.64 [R1+0xbd8], R30 ;  /* 0x000bd81e01007387 */ /* 0x0003e80000100a00 */
[----:B------:R1:W-:Y:S04]  /*2930*/  STL.64 [R1+0xbd0], R28 ;  /* 0x000bd01c01007387 */ /* 0x0003e80000100a00 */
[----:B0-----:R-:W2:Y:S04]  /*2940*/  LDL.64 R42, [R1+0x320] ;  /* 0x00032000012a7983 */ /* 0x001ea80000100a00 */
[----:B------:R0:W-:Y:S04]  /*2950*/  STL.64 [R1+0xbc8], R20 ;  /* 0x000bc81401007387 */ /* 0x0001e80000100a00 */
[----:B------:R0:W-:Y:S04]  /*2960*/  STL.64 [R1+0xbc0], R26 ;  /* 0x000bc01a01007387 */ /* 0x0001e80000100a00 */
[----:B------:R0:W-:Y:S04]  /*2970*/  STL.64 [R1+0xbb8], R24 ;  /* 0x000bb81801007387 */ /* 0x0001e80000100a00 */
[----:B------:R0:W-:Y:S04]  /*2980*/  STL.64 [R1+0xbb0], R22 ;  /* 0x000bb01601007387 */ /* 0x0001e80000100a00 */
[----:B------:R-:W2:Y:S04]  /*2990*/  LDL.64 R40, [R1+0x328] ;  /* 0x0003280001287983 */ /* 0x000ea80000100a00 */
[----:B------:R-:W2:Y:S04]  /*29a0*/  LDL.64 R38, [R1+0x330] ;  /* 0x0003300001267983 */ /* 0x000ea80000100a00 */
[----:B------:R-:W2:Y:S04]  /*29b0*/  LDL.64 R36, [R1+0x368] ;  /* 0x0003680001247983 */ /* 0x000ea80000100a00 */
[----:B------:R-:W2:Y:S04]  /*29c0*/  LDL.64 R34, [R1+0x370] ;  /* 0x0003700001227983 */ /* 0x000ea80000100a00 */
[----:B------:R-:W2:Y:S04]  /*29d0*/  LDL.64 R32, [R1+0x378] ;  /* 0x0003780001207983 */ /* 0x000ea80000100a00 */
[----:B-1----:R-:W2:Y:S04]  /*29e0*/  LDL.64 R30, [R1+0x388] ;  /* 0x00038800011e7983 */ /* 0x002ea80000100a00 */
[----:B------:R-:W2:Y:S04]  /*29f0*/  LDL.64 R28, [R1+0x390] ;  /* 0x00039000011c7983 */ /* 0x000ea80000100a00 */
[----:B0-----:R-:W2:Y:S04]  /*2a00*/  LDL.64 R20, [R1+0x398] ;  /* 0x0003980001147983 */ /* 0x001ea80000100a00 */
[----:B------:R-:W2:Y:S04]  /*2a10*/  LDL.64 R26, [R1+0x3a0] ;  /* 0x0003a000011a7983 */ /* 0x000ea80000100a00 */
[----:B------:R-:W2:Y:S04]  /*2a20*/  LDL.64 R24, [R1+0x3a8] ;  /* 0x0003a80001187983 */ /* 0x000ea80000100a00 */
[----:B------:R-:W2:Y:S04]  /*2a30*/  LDL.64 R22, [R1+0x3b0] ;  /* 0x0003b00001167983 */ /* 0x000ea80000100a00 */
[----:B---3--:R-:W-:Y:S04]  /*2a40*/  STL [R1+0x15e8], R4 ;  /* 0x0015e80401007387 */ /* 0x008fe80000100800 */
[----:B------:R0:W-:Y:S04]  /*2a50*/  STL [R1+0x15e4], R5 ;  /* 0x0015e40501007387 */ /* 0x0001e80000100800 */
[----:B----4-:R-:W-:Y:S04]  /*2a60*/  STL [R1+0x15f0], R6 ;  /* 0x0015f00601007387 */ /* 0x010fe80000100800 */
[----:B0-----:R-:W3:Y:S04]  /*2a70*/  LDL.64 R4, [R1+0x3b8] ;  /* 0x0003b80001047983 */ /* 0x001ee80000100a00 */
[----:B------:R0:W-:Y:S04]  /*2a80*/  STL [R1+0x15ec], R7 ;  /* 0x0015ec0701007387 */ /* 0x0001e80000100800 */
[----:B0-----:R-:W4:Y:S01]  /*2a90*/  LDL.64 R6, [R1+0x3d0] ;  /* 0x0003d00001067983 */ /* 0x001f220000100a00 */
[----:B------:R-:W-:-:S04]  /*2aa0*/  FADD R69, R68, R69 ;  /* 0x0000004544457221 */ /* 0x000fc80000000000 */
[----:B------:R-:W-:Y:S02]  /*2ab0*/  FADD R70, R69, R70 ;  /* 0x0000004645467221 */ /* 0x000fe40000000000 */
[----:B------:R-:W4:Y:S04]  /*2ac0*/  LDL.64 R68, [R1+0x3c0] ;  /* 0x0003c00001447983 */ /* 0x000f280000100a00 */
[----:B--2---:R-:W-:Y:S04]  /*2ad0*/  STL [R1+0x15f8], R8 ;  /* 0x0015f80801007387 */ /* 0x004fe80000100800 */
[----:B------:R0:W-:Y:S04]  /*2ae0*/  STL [R1+0x15f4], R9 ;  /* 0x0015f40901007387 */ /* 0x0001e80000100800 */
[----:B------:R-:W-:Y:S04]  /*2af0*/  STL.64 [R1+0xc48], R64 ;  /* 0x000c484001007387 */ /* 0x000fe80000100a00 */
[----:B------:R-:W-:Y:S04]  /*2b00*/  STL.64 [R1+0xc38], R62 ;  /* 0x000c383e01007387 */ /* 0x000fe80000100a00 */
[----:B------:R1:W-:Y:S04]  /*2b10*/  STL.64 [R1+0xc50], R66 ;  /* 0x000c504201007387 */ /* 0x0003e80000100a00 */
        /* <DEDUP_REMOVED lines=9> */
[----:B0-----:R-:W4:Y:S04]  /*2bb0*/  LDL.64 R8, [R1+0x3e8] ;  /* 0x0003e80001087983 */ /* 0x001f280000100a00 */
[----:B------:R0:W-:Y:S04]  /*2bc0*/  STL.64 [R1+0xd58], R14 ;  /* 0x000d580e01007387 */ /* 0x0001e80000100a00 */
[----:B-1----:R-:W4:Y:S04]  /*2bd0*/  LDL.64 R66, [R1+0x3c8] ;  /* 0x0003c80001427983 */ /* 0x002f280000100a00 */
[----:B------:R-:W4:Y:S04]  /*2be0*/  LDL.64 R64, [R1+0x3d8] ;  /* 0x0003d80001407983 */ /* 0x000f280000100a00 */
[----:B------:R-:W4:Y:S04]  /*2bf0*/  LDL.64 R62, [R1+0x3e0] ;  /* 0x0003e000013e7983 */ /* 0x000f280000100a00 */
[----:B--2---:R-:W2:Y:S04]  /*2c00*/  LDL.64 R60, [R1+0x3f0] ;  /* 0x0003f000013c7983 */ /* 0x004ea80000100a00 */
[----:B------:R-:W2:Y:S04]  /*2c10*/  LDL.64 R58, [R1+0x3f8] ;  /* 0x0003f800013a7983 */ /* 0x000ea80000100a00 */
[----:B------:R-:W2:Y:S04]  /*2c20*/  LDL.64 R56, [R1+0x400] ;  /* 0x0004000001387983 */ /* 0x000ea80000100a00 */
[----:B------:R-:W2:Y:S04]  /*2c30*/  LDL.64 R54, [R1+0x408] ;  /* 0x0004080001367983 */ /* 0x000ea80000100a00 */
[----:B------:R-:W2:Y:S04]  /*2c40*/  LDL.64 R52, [R1+0x410] ;  /* 0x0004100001347983 */ /* 0x000ea80000100a00 */
[----:B------:R-:W2:Y:S04]  /*2c50*/  LDL.64 R50, [R1+0x418] ;  /* 0x0004180001327983 */ /* 0x000ea80000100a00 */
[----:B------:R-:W2:Y:S04]  /*2c60*/  LDL.64 R48, [R1+0x420] ;  /* 0x0004200001307983 */ /* 0x000ea80000100a00 */
[----:B------:R-:W2:Y:S04]  /*2c70*/  LDL.64 R46, [R1+0x428] ;  /* 0x00042800012e7983 */ /* 0x000ea80000100a00 */
[----:B------:R-:W2:Y:S04]  /*2c80*/  LDL.64 R44, [R1+0x430] ;  /* 0x00043000012c7983 */ /* 0x000ea80000100a00 */
[----:B------:R1:W-:Y:S04]  /*2c90*/  STL.64 [R1+0xb78], R42 ;  /* 0x000b782a01007387 */ /* 0x0003e80000100a00 */
[----:B0-----:R-:W2:Y:S04]  /*2ca0*/  LDL.64 R14, [R1+0x438] ;  /* 0x00043800010e7983 */ /* 0x001ea80000100a00 */
[----:B------:R0:W-:Y:S04]  /*2cb0*/  STL.64 [R1+0xd60], R16 ;  /* 0x000d601001007387 */ /* 0x0001e80000100a00 */
[----:B-1----:R-:W2:Y:S04]  /*2cc0*/  LDL.64 R42, [R1+0x440] ;  /* 0x00044000012a7983 */ /* 0x002ea80000100a00 */
[----:B0-----:R-:W2:Y:S04]  /*2cd0*/  LDL.64 R16, [R1+0x458] ;  /* 0x0004580001107983 */ /* 0x001ea80000100a00 */
        /* <DEDUP_REMOVED lines=13> */
[----:B-1----:R-:W2:Y:S04]  /*2db0*/  LDL.64 R40, [R1+0x448] ;  /* 0x0004480001287983 */ /* 0x002ea80000100a00 */
        /* <DEDUP_REMOVED lines=10> */
[----:B---3--:R0:W-:Y:S04]  /*2e60*/  STL.64 [R1+0xdb0], R4 ;  /* 0x000db00401007387 */ /* 0x0081e80000100a00 */
[----:B0-----:R-:W3:Y:S04]  /*2e70*/  LDL.64 R4, [R1+0x4b0] ;  /* 0x0004b00001047983 */ /* 0x001ee80000100a00 */
[----:B----4-:R0:W-:Y:S04]  /*2e80*/  STL.64 [R1+0xdd8], R6 ;  /* 0x000dd80601007387 */ /* 0x0101e80000100a00 */
[----:B0-----:R-:W4:Y:S04]  /*2e90*/  LDL.64 R6, [R1+0x4c8] ;  /* 0x0004c80001067983 */ /* 0x001f280000100a00 */
[----:B------:R0:W-:Y:S04]  /*2ea0*/  STL.64 [R1+0xda8], R68 ;  /* 0x000da84401007387 */ /* 0x0001e80000100a00 */
[----:B0-----:R-:W4:Y:S04]  /*2eb0*/  LDL.64 R68, [R1+0x4b8] ;  /* 0x0004b80001447983 */ /* 0x001f280000100a00 */
[----:B------:R0:W-:Y:S04]  /*2ec0*/  STL.64 [R1+0xe00], R8 ;  /* 0x000e000801007387 */ /* 0x0001e80000100a00 */
[----:B------:R1:W-:Y:S04]  /*2ed0*/  STL.64 [R1+0xde0], R66 ;  /* 0x000de04201007387 */ /* 0x0003e80000100a00 */
[----:B------:R1:W-:Y:S04]  /*2ee0*/  STL.64 [R1+0xdd0], R64 ;  /* 0x000dd04001007387 */ /* 0x0003e80000100a00 */
[----:B------:R1:W-:Y:S04]  /*2ef0*/  STL.64 [R1+0xdc8], R62 ;  /* 0x000dc83e01007387 */ /* 0x0003e80000100a00 */
[----:B0-----:R-:W4:Y:S04]  /*2f00*/  LDL.64 R8, [R1+0x4e0] ;  /* 0x0004e00001087983 */ /* 0x001f280000100a00 */
[----:B--2---:R0:W-:Y:S04]  /*2f10*/  STL.64 [R1+0xdf8], R60 ;  /* 0x000df83c01007387 */ /* 0x0041e80000100a00 */
        /* <DEDUP_REMOVED lines=9> */
[----:B-1----:R-:W4:Y:S04]  /*2fb0*/  LDL.64 R66, [R1+0x4c0] ;  /* 0x0004c00001427983 */ /* 0x002f280000100a00 */
[----:B------:R-:W4:Y:S04]  /*2fc0*/  LDL.64 R64, [R1+0x4d0] ;  /* 0x0004d00001407983 */ /* 0x000f280000100a00 */
[----:B------:R-:W4:Y:S04]  /*2fd0*/  LDL.64 R62, [R1+0x4d8] ;  /* 0x0004d800013e7983 */ /* 0x000f280000100a00 */
[----:B0-----:R-:W4:Y:S04]  /*2fe0*/  LDL.64 R60, [R1+0x4e8] ;  /* 0x0004e800013c7983 */ /* 0x001f280000100a00 */
        /* <DEDUP_REMOVED lines=37> */
[----:B------:R-:W3:Y:S04]  /*3240*/  LDL.64 R22, [R1+0x5a0] ;  /* 0x0005a00001167983 */ /* 0x000ee80000100a00 */
[----:B0-----:R-:W3:Y:S04]  /*3250*/  LDL.64 R4, [R1+0x5a8] ;  /* 0x0005a80001047983 */ /* 0x001ee80000100a00 */
[----:B----4-:R0:W-:Y:S04]  /*3260*/  STL.64 [R1+0xee0], R6 ;  /* 0x000ee00601007387 */ /* 0x0101e80000100a00 */
[----:B0-----:R-:W4:Y:S01]  /*3270*/  LDL.64 R6, [R1+0x5c0] ;  /* 0x0005c00001067983 */ /* 0x001f220000100a00 */
[----:B------:R-:W-:-:S04]  /*3280*/  FADD R71, R70, R71 ;  /* 0x0000004746477221 */ /* 0x000fc80000000000 */
[----:B------:R-:W-:Y:S01]  /*3290*/  FADD R72, R71, R72 ;  /* 0x0000004847487221 */ /* 0x000fe20000000000 */
[----:B------:R0:W-:Y:S03]  /*32a0*/  STL.64 [R1+0xeb0], R68 ;  /* 0x000eb04401007387 */ /* 0x0001e60000100a00 */
[----:B------:R-:W-:Y:S01]  /*32b0*/  FADD R73, R72, R73 ;  /* 0x0000004948497221 */ /* 0x000fe20000000000 */
[----:B------:R1:W-:Y:S03]  /*32c0*/  STL.64 [R1+0xcd0], R10 ;  /* 0x000cd00a01007387 */ /* 0x0003e60000100a00 */
[----:B------:R-:W-:Y:S01]  /*32d0*/  FADD R74, R73, R74 ;  /* 0x0000004a494a7221 */ /* 0x000fe20000000000 */
[----:B------:R-:W4:Y:S03]  /*32e0*/  LDL.64 R70, [R1+0x888] ;  /* 0x0008880001467983 */ /* 0x000f260000100a00 */
[----:B------:R-:W-:Y:S01]  /*32f0*/  FADD R75, R74, R75 ;  /* 0x0000004b4a4b7221 */ /* 0x000fe20000000000 */
[----:B0-----:R-:W4:Y:S03]  /*3300*/  LDL.64 R68, [R1+0x5b0] ;  /* 0x0005b00001447983 */ /* 0x001f260000100a00 */
[----:B------:R-:W-:Y:S01]  /*3310*/  FADD R76, R75, R76 ;  /* 0x0000004c4b4c7221 */ /* 0x000fe20000000000 */
[----:B-1----:R-:W4:Y:S03]  /*3320*/  LDL.64 R10, [R1+0x298] ;  /* 0x00029800010a7983 */ /* 0x002f260000100a00 */
[----:B------:R-:W-:Y:S01]  /*3330*/  FADD R77, R76, R77 ;  /* 0x0000004d4c4d7221 */ /* 0x000fe20000000000 */
[----:B------:R-:W4:Y:S03]  /*3340*/  LDL.64 R72, [R1+0x890] ;  /* 0x0008900001487983 */ /* 0x000f260000100a00 */
[----:B------:R-:W-:Y:S01]  /*3350*/  FADD R78, R77, R78 ;  /* 0x0000004e4d4e7221 */ /* 0x000fe20000000000 */
[----:B------:R-:W4:Y:S03]  /*3360*/  LDL.64 R74, [R1+0x898] ;  /* 0x00089800014a7983 */ /* 0x000f260000100a00 */
[----:B------:R-:W-:Y:S01]  /*3370*/  FADD R79, R78, R79 ;  /* 0x0000004f4e4f7221 */ /* 0x000fe20000000000 */
[----:B------:R-:W4:Y:S03]  /*3380*/  LDL.64 R76, [R1+0x8a0] ;  /* 0x0008a000014c7983 */ /* 0x000f260000100a00 */
[----:B------:R-:W-:-:S02]  /*3390*/  FADD R2, R79, R2 ;  /* 0x000000024f027221 */ /* 0x000fc40000000000 */
[----:B------:R-:W4:Y:S02]  /*33a0*/  LDL.64 R78, [R1+0x8a8] ;  /* 0x0008a800014e7983 */ /* 0x000f240000100a00 */
[----:B------:R-:W-:-:S04]  /*33b0*/  FADD R3, R2, R3 ;  /* 0x0000000302037221 */ /* 0x000fc80000000000 */
[----:B------:R-:W-:Y:S02]  /*33c0*/  FADD R216, R3, R216 ;  /* 0x000000d803d87221 */ /* 0x000fe40000000000 */
[----:B------:R-:W4:Y:S04]  /*33d0*/  LDL.64 R2, [R1+0x1d0] ;  /* 0x0001d00001027983 */ /* 0x000f280000100a00 */
[----:B------:R0:W-:Y:S04]  /*33e0*/  STL.64 [R1+0xec8], R8 ;  /* 0x000ec80801007387 */ /* 0x0001e80000100a00 */
[----:B0-----:R-:W4:Y:S04]  /*33f0*/  LDL.64 R8, [R1+0x5d8] ;  /* 0x0005d80001087983 */ /* 0x001f280000100a00 */
[----:B------:R0:W-:Y:S04]  /*3400*/  STL.64 [R1+0xea8], R66 ;  /* 0x000ea84201007387 */ /* 0x0001e80000100a00 */
[----:B------:R1:W-:Y:S04]  /*3410*/  STL.64 [R1+0xed8], R64 ;  /* 0x000ed84001007387 */ /* 0x0003e80000100a00 */
[----:B------:R1:W-:Y:S04]  /*3420*/  STL.64 [R1+0xed0], R62 ;  /* 0x000ed03e01007387 */ /* 0x0003e80000100a00 */
[----:B------:R1:W-:Y:S04]  /*3430*/  STL.64 [R1+0xf00], R60 ;  /* 0x000f003c01007387 */ /* 0x0003e80000100a00 */
        /* <DEDUP_REMOVED lines=30> */
[----:B------:R-:W-:Y:S04]  /*3620*/  STL.64 [R1+0xf58], R36 ;  /* 0x000f582401007387 */ /* 0x000fe80000100a00 */
[----:B------:R-:W-:Y:S04]  /*3630*/  STL.64 [R1+0xf50], R34 ;  /* 0x000f502201007387 */ /* 0x000fe80000100a00 */
[----:B------:R-:W-:Y:S04]  /*3640*/  STL.64 [R1+0xf88], R32 ;  /* 0x000f882001007387 */ /* 0x000fe80000100a00 */
[----:B------:R-:W-:Y:S04]  /*3650*/  STL.64 [R1+0xf78], R30 ;  /* 0x000f781e01007387 */ /* 0x000fe80000100a00 */
[----:B------:R-:W-:Y:S04]  /*3660*/  STL.64 [R1+0xf70], R28 ;  /* 0x000f701c01007387 */ /* 0x000fe80000100a00 */
[----:B------:R-:W-:Y:S04]  /*3670*/  STL.64 [R1+0xfa8], R20 ;  /* 0x000fa81401007387 */ /* 0x000fe80000100a00 */
[----:B------:R-:W-:Y:S04]  /*3680*/  STL.64 [R1+0xfa0], R26 ;  /* 0x000fa01a01007387 */ /* 0x000fe80000100a00 */
[----:B------:R-:W-:Y:S04]  /*3690*/  STL.64 [R1+0xf98], R24 ;  /* 0x000f981801007387 */ /* 0x000fe80000100a00 */
[----:B---3--:R-:W-:Y:S04]  /*36a0*/  STL.64 [R1+0xf90], R22 ;  /* 0x000f901601007387 */ /* 0x008fe80000100a00 */
[----:B------:R0:W-:Y:S04]  /*36b0*/  STL.64 [R1+0xfc8], R4 ;  /* 0x000fc80401007387 */ /* 0x0001e80000100a00 */
[----:B-1----:R-:W3:Y:S04]  /*36c0*/  LDL.64 R40, [R1+0x638] ;  /* 0x0006380001287983 */ /* 0x002ee80000100a00 */
[----:B------:R-:W3:Y:S04]  /*36d0*/  LDL.64 R38, [R1+0x640] ;  /* 0x0006400001267983 */ /* 0x000ee80000100a00 */
[----:B0-----:R-:W3:Y:S04]  /*36e0*/  LDL.64 R4, [R1+0x6a0] ;  /* 0x0006a00001047983 */ /* 0x001ee80000100a00 */
[----:B----4-:R0:W-:Y:S04]  /*36f0*/  STL.64 [R1+0xfb0], R6 ;  /* 0x000fb00601007387 */ /* 0x0101e80000100a00 */
[----:B------:R-:W4:Y:S04]  /*3700*/  LDL.64 R36, [R1+0x650] ;  /* 0x0006500001247983 */ /* 0x000f280000100a00 */
[----:B------:R-:W4:Y:S04]  /*3710*/  LDL.64 R34, [R1+0x658] ;  /* 0x0006580001227983 */ /* 0x000f280000100a00 */
[----:B0-----:R-:W4:Y:S04]  /*3720*/  LDL.64 R6, [R1+0x6b8] ;  /* 0x0006b80001067983 */ /* 0x001f280000100a00 */
[----:B------:R-:W4:Y:S04]  /*3730*/  LDL.64 R32, [R1+0x660] ;  /* 0x0006600001207983 */ /* 0x000f280000100a00 */
[----:B------:R-:W4:Y:S04]  /*3740*/  LDL.64 R30, [R1+0x670] ;  /* 0x00067000011e7983 */ /* 0x000f280000100a00 */
[----:B------:R-:W4:Y:S04]  /*3750*/  LDL.64 R28, [R1+0x678] ;  /* 0x00067800011c7983 */ /* 0x000f280000100a00 */
[----:B------:R-:W4:Y:S04]  /*3760*/  LDL.64 R20, [R1+0x680] ;  /* 0x0006800001147983 */ /* 0x000f280000100a00 */
[----:B------:R-:W4:Y:S04]  /*3770*/  LDL.64 R26, [R1+0x688] ;  /* 0x00068800011a7983 */ /* 0x000f280000100a00 */
[----:B------:R-:W4:Y:S04]  /*3780*/  LDL.64 R24, [R1+0x690] ;  /* 0x0006900001187983 */ /* 0x000f280000100a00 */
[----:B------:R-:W4:Y:S04]  /*3790*/  LDL.64 R22, [R1+0x698] ;  /* 0x0006980001167983 */ /* 0x000f280000100a00 */
[----:B------:R0:W-:Y:S01]  /*37a0*/  STL.64 [R1+0xcc8], R2 ;  /* 0x000cc80201007387 */ /* 0x0001e20000100a00 */
[----:B------:R-:W-:-:S03]  /*37b0*/  MOV R0, R3 ;  /* 0x0000000300007202 */ /* 0x000fc60000000f00 */
[----:B------:R1:W-:Y:S04]  /*37c0*/  STL.64 [R1+0xfc0], R68 ;  /* 0x000fc04401007387 */ /* 0x0003e80000100a00 */
[----:B0-----:R-:W4:Y:S04]  /*37d0*/  LDL.64 R2, [R1+0x1d8] ;  /* 0x0001d80001027983 */ /* 0x001f280000100a00 */
[----:B-1----:R-:W4:Y:S04]  /*37e0*/  LDL.64 R68, [R1+0x6a8] ;  /* 0x0006a80001447983 */ /* 0x002f280000100a00 */
        /* <DEDUP_REMOVED lines=32> */
[----:B---3--:R0:W-:Y:S04]  /*39f0*/  STL.64 [R1+0x1090], R4 ;  /* 0x0010900401007387 */ /* 0x0081e80000100a00 */
[----:B0-----:R-:W3:Y:S04]  /*3a00*/  LDL.64 R4, [R1+0x798] ;  /* 0x0007980001047983 */ /* 0x001ee80000100a00 */
[----:B----4-:R0:W-:Y:S02]  /*3a10*/  STL.64 [R1+0x10b8], R6 ;  /* 0x0010b80601007387 */ /* 0x0101e40000100a00 */
[----:B0-----:R-:W-:-:S02]  /*3a20*/  MOV R6, R12 ;  /* 0x0000000c00067202 */ /* 0x001fc40000000f00 */
[----:B------:R0:W-:Y:S04]  /*3a30*/  STL.64 [R1+0x1088], R18 ;  /* 0x0010881201007387 */ /* 0x0001e80000100a00 */
[----:B------:R-:W4:Y:S04]  /*3a40*/  LDL.64 R12, [R1+0x7a0] ;  /* 0x0007a000010c7983 */ /* 0x000f280000100a00 */
[----:B------:R1:W-:Y:S04]  /*3a50*/  STL.64 [R1+0x1038], R40 ;  /* 0x0010382801007387 */ /* 0x0003e80000100a00 */
[----:B0-----:R-:W4:Y:S04]  /*3a60*/  LDL.64 R18, [R1+0x760] ;  /* 0x0007600001127983 */ /* 0x001f280000100a00 */
        /* <DEDUP_REMOVED lines=21> */
[----:B------:R0:W-:Y:S04]  /*3bc0*/  STL.64 [R1+0xcc0], R2 ;  /* 0x000cc00201007387 */ /* 0x0001e80000100a00 */
[----:B------:R1:W-:Y:S04]  /*3bd0*/  STL.64 [R1+0x10e0], R8 ;  /* 0x0010e00801007387 */ /* 0x0003e80000100a00 */
[----:B------:R-:W-:Y:S01]  /*3be0*/  STL.64 [R1+0xc00], R10 ;  /* 0x000c000a01007387 */ /* 0x000fe20000100a00 */
[----:B0-----:R-:W-:-:S03]  /*3bf0*/  MOV R3, R2 ;  /* 0x0000000200037202 */ /* 0x001fc60000000f00 */
[----:B------:R0:W-:Y:S04]  /*3c00*/  STL.64 [R1+0x10c8], R68 ;  /* 0x0010c84401007387 */ /* 0x0001e80000100a00 */
[----:B-1----:R-:W4:Y:S04]  /*3c10*/  LDL.LU R8, [R1+0xd48] ;  /* 0x000d480001087983 */ /* 0x002f280000300800 */
[----:B------:R-:W4:Y:S04]  /*3c20*/  LDL.LU R7, [R1+0xd4c] ;  /* 0x000d4c0001077983 */ /* 0x000f280000300800 */
[----:B0-----:R-:W4:Y:S01]  /*3c30*/  LDL.64 R68, [R1+0x880] ;  /* 0x0008800001447983 */ /* 0x001f220000100a00 */
[----:B------:R-:W-:-:S03]  /*3c40*/  FADD R216, R216, R217 ;  /* 0x000000d9d8d87221 */ /* 0x000fc60000000000 */
[----:B------:R-:W4:Y:S04]  /*3c50*/  LDL.64 R10, [R1+0x360] ;  /* 0x00036000010a7983 */ /* 0x000f280000100a00 */
[----:B------:R-:W-:Y:S04]  /*3c60*/  STL.64 [R1+0x10c0], R66 ;  /* 0x0010c04201007387 */ /* 0x000fe80000100a00 */
[----:B------:R-:W-:Y:S04]  /*3c70*/  STL.64 [R1+0x10b0], R64 ;  /* 0x0010b04001007387 */ /* 0x000fe80000100a00 */
[----:B------:R-:W-:Y:S04]  /*3c80*/  STL.64 [R1+0x10e8], R62 ;  /* 0x0010e83e01007387 */ /* 0x000fe80000100a00 */
[----:B------:R-:W-:Y:S04]  /*3c90*/  STL.64 [R1+0x10d8], R60 ;  /* 0x0010d83c01007387 */ /* 0x000fe80000100a00 */
[----:B--2---:R-:W-:Y:S04]  /*3ca0*/  STL.64 [R1+0x10d0], R58 ;  /* 0x0010d03a01007387 */ /* 0x004fe80000100a00 */
        /* <DEDUP_REMOVED lines=8> */
[----:B0-----:R-:W4:Y:S04]  /*3d30*/  LDL.64 R46, [R1+0x828] ;  /* 0x00082800012e7983 */ /* 0x001f280000100a00 */
[----:B-1----:R-:W4:Y:S04]  /*3d40*/  LDL.64 R44, [R1+0x820] ;  /* 0x00082000012c7983 */ /* 0x002f280000100a00 */
        /* <DEDUP_REMOVED lines=8> */
[----:B------:R-:W2:Y:S01]  /*3dd0*/  LDL.64 R62, [R1+0x868] ;  /* 0x00086800013e7983 */ /* 0x000ea20000100a00 */
[----:B---3--:R-:W-:-:S03]  /*3de0*/  MOV R2, R5 ;  /* 0x0000000500027202 */ /* 0x008fc60000000f00 */
[----:B------:R-:W3:Y:S01]  /*3df0*/  LDL.64 R64, [R1+0x870] ;  /* 0x0008700001407983 */ /* 0x000ee20000100a00 */
[----:B------:R-:W-:-:S03]  /*3e00*/  MOV R252, R4 ;  /* 0x0000000400fc7202 */ /* 0x000fc60000000f00 */
[----:B------:R0:W-:Y:S04]  /*3e10*/  STL [R1+0x1584], R2 ;  /* 0x0015840201007387 */ /* 0x0001e80000100800 */
[----:B------:R-:W-:Y:S04]  /*3e20*/  STL [R1+0x1588], R252 ;  /* 0x001588fc01007387 */ /* 0x000fe80000100800 */
[----:B------:R-:W3:Y:S04]  /*3e30*/  LDL.64 R66, [R1+0x878] ;  /* 0x0008780001427983 */ /* 0x000ee80000100a00 */
[----:B0-----:R-:W3:Y:S04]  /*3e40*/  LDL.LU R2, [R1+0xd44] ;  /* 0x000d440001027983 */ /* 0x001ee80000300800 */
[----:B----4-:R0:W-:Y:S04]  /*3e50*/  STL [R1+0x157c], R12 ;  /* 0x00157c0c01007387 */ /* 0x0101e80000100800 */
[----:B------:R1:W-:Y:S04]  /*3e60*/  STL [R1+0x1574], R13 ;  /* 0x0015740d01007387 */ /* 0x0003e80000100800 */
[----:B0-----:R-:W4:Y:S04]  /*3e70*/  LDL.LU R12, [R1+0xd3c] ;  /* 0x000d3c00010c7983 */ /* 0x001f280000300800 */
[----:B-1----:R-:W4:Y:S04]  /*3e80*/  LDL.LU R13, [R1+0xd40] ;  /* 0x000d4000010d7983 */ /* 0x002f280000300800 */
[----:B------:R0:W-:Y:S04]  /*3e90*/  STL.64 [R1+0x1148], R42 ;  /* 0x0011482a01007387 */ /* 0x0001e80000100a00 */
[----:B------:R1:W-:Y:S04]  /*3ea0*/  STL.64 [R1+0x1130], R16 ;  /* 0x0011301001007387 */ /* 0x0003e80000100a00 */
[----:B------:R1:W-:Y:S04]  /*3eb0*/  STL.64 [R1+0x1150], R18 ;  /* 0x0011501201007387 */ /* 0x0003e80000100a00 */
[----:B0-----:R-:W3:Y:S04]  /*3ec0*/  LDL.64 R42, [R1+0x818] ;  /* 0x00081800012a7983 */ /* 0x001ee80000100a00 */
[----:B-1----:R-:W4:Y:S04]  /*3ed0*/  LDL.64 R16, [R1+0x7b0] ;  /* 0x0007b00001107983 */ /* 0x002f280000100a00 */
[----:B------:R-:W3:Y:S04]  /*3ee0*/  LDL.64 R18, [R1+0x7b8] ;  /* 0x0007b80001127983 */ /* 0x000ee80000100a00 */
[----:B------:R-:W3:Y:S04]  /*3ef0*/  LDL.LU R9, [R1+0xd54] ;  /* 0x000d540001097983 */ /* 0x000ee80000300800 */
[----:B------:R-:W-:Y:S04]  /*3f00*/  STL.64 [R1+0x1140], R40 ;  /* 0x0011402801007387 */ /* 0x000fe80000100a00 */
[----:B------:R-:W-:Y:S04]  /*3f10*/  STL.64 [R1+0x1138], R38 ;  /* 0x0011382601007387 */ /* 0x000fe80000100a00 */
        /* <DEDUP_REMOVED lines=8> */
[----:B------:R1:W-:Y:S04]  /*3fa0*/  STL.64 [R1+0x1198], R22 ;  /* 0x0011981601007387 */ /* 0x0003e80000100a00 */
[----:B0-----:R-:W3:Y:S04]  /*3fb0*/  LDL.64 R20, [R1+0x7c0] ;  /* 0x0007c00001147983 */ /* 0x001ee80000100a00 */
[----:B-1----:R-:W3:Y:S04]  /*3fc0*/  LDL.64 R24, [R1+0x7d0] ;  /* 0x0007d00001187983 */ /* 0x002ee80000100a00 */
[----:B------:R-:W3:Y:S04]  /*3fd0*/  LDL.64 R22, [R1+0x7c8] ;  /* 0x0007c80001167983 */ /* 0x000ee80000100a00 */
[----:B------:R-:W3:Y:S04]  /*3fe0*/  LDL.64 R26, [R1+0x7d8] ;  /* 0x0007d800011a7983 */ /* 0x000ee80000100a00 */
[----:B------:R-:W3:Y:S04]  /*3ff0*/  LDL.64 R28, [R1+0x7e0] ;  /* 0x0007e000011c7983 */ /* 0x000ee80000100a00 */
[----:B------:R-:W3:Y:S04]  /*4000*/  LDL.64 R30, [R1+0x7e8] ;  /* 0x0007e800011e7983 */ /* 0x000ee80000100a00 */
[----:B------:R-:W3:Y:S04]  /*4010*/  LDL.64 R32, [R1+0x7f0] ;  /* 0x0007f00001207983 */ /* 0x000ee80000100a00 */
[----:B------:R-:W3:Y:S04]  /*4020*/  LDL.64 R34, [R1+0x7f8] ;  /* 0x0007f80001227983 */ /* 0x000ee80000100a00 */
[----:B------:R-:W3:Y:S04]  /*4030*/  LDL.64 R36, [R1+0x800] ;  /* 0x0008000001247983 */ /* 0x000ee80000100a00 */
[----:B------:R-:W3:Y:S04]  /*4040*/  LDL.64 R38, [R1+0x808] ;  /* 0x0008080001267983 */ /* 0x000ee80000100a00 */
[----:B------:R-:W3:Y:S01]  /*4050*/  LDL.64 R40, [R1+0x810] ;  /* 0x0008100001287983 */ /* 0x000ee20000100a00 */
[----:B------:R-:W-:-:S03]  /*4060*/  MOV R5, R3 ;  /* 0x0000000300057202 */ /* 0x000fc60000000f00 */
[----:B------:R-:W0:Y:S01]  /*4070*/  LDS R3, [R215+0x220] ;  /* 0x00022000d7037984 */ /* 0x000e220000000800 */
[----:B------:R-:W-:Y:S01]  /*4080*/  MOV R4, R0 ;  /* 0x0000000000047202 */ /* 0x000fe20000000f00 */
[----:B------:R-:W-:Y:S02]  /*4090*/  FADD R0, R216, R218 ;  /* 0x000000dad8007221 */ /* 0x000fe40000000000 */
[----:B------:R-:W1:Y:S04]  /*40a0*/  LDS R215, [R215+0x21c] ;  /* 0x00021c00d7d77984 */ /* 0x000e680000000800 */
        /* <DEDUP_REMOVED lines=8> */
[----:B0-----:R-:W-:Y:S04]  /*4130*/  STL [R1+0xb60], R3 ;  /* 0x000b600301007387 */ /* 0x001fe80000100800 */
        /* <DEDUP_REMOVED lines=14> */
[----:B--2---:R0:W-:Y:S04]  /*4220*/  STL [R1+0x1568], R15 ;  /* 0x0015680f01007387 */ /* 0x0041e80000100800 */
[----:B------:R-:W-:Y:S04]  /*4230*/  STL [R1+0x156c], R14 ;  /* 0x00156c0e01007387 */ /* 0x000fe80000100800 */
[----:B0-----:R-:W2:Y:S04]  /*4240*/  LDL.LU R15, [R1+0xd30] ;  /* 0x000d3000010f7983 */ /* 0x001ea80000300800 */
        /* <DEDUP_REMOVED lines=17> */
[----:B----4-:R0:W-:Y:S04]  /*4360*/  STL [R1+0x155c], R16 ;  /* 0x00155c1001007387 */ /* 0x0101e80000100800 */
[----:B0-----:R-:W4:Y:S04]  /*4370*/  LDL.LU R16, [R1+0xd38] ;  /* 0x000d380001107983 */ /* 0x001f280000300800 */
[----:B---3--:R0:W-:Y:S04]  /*4380*/  STL [R1+0x154c], R18 ;  /* 0x00154c1201007387 */ /* 0x0081e80000100800 */
[----:B------:R3:W-:Y:S01]  /*4390*/  STL [R1+0x1548], R19 ;  /* 0x0015481301007387 */ /* 0x0007e20000100800 */
[----:B0-----:R-:W-:-:S03]  /*43a0*/  MOV R18, R217 ;  /* 0x000000d900127202 */ /* 0x001fc60000000f00 */
[----:B------:R-:W-:Y:S01]  /*43b0*/  STL [R1+0x1554], R17 ;  /* 0x0015541101007387 */ /* 0x000fe20000100800 */
[----:B---3--:R-:W-:-:S03]  /*43c0*/  MOV R19, R218 ;  /* 0x000000da00137202 */ /* 0x008fc60000000f00 */
[----:B------:R-:W-:Y:S01]  /*43d0*/  STL [R1+0x148c], R42 ;  /* 0x00148c2a01007387 */ /* 0x000fe20000100800 */
[----:B------:R-:W-:-:S03]  /*43e0*/  FADD R0, R0, R9 ;  /* 0x0000000900007221 */ /* 0x000fc60000000000 */
        /* <DEDUP_REMOVED lines=76> */
[----:B------:R4:W-:Y:S04]  /*48b0*/  STL [R1+0x11e0], R3 ;  /* 0x0011e00301007387 */ /* 0x0009e80000100800 */
[----:B------:R-:W-:Y:S04]  /*48c0*/  STL.64 [R1+0xa20], R136 ;  /* 0x000a208801007387 */ /* 0x000fe80000100a00 */
[----:B------:R-:W-:Y:S04]  /*48d0*/  STL [R1+0x11f0], R136 ;  /* 0x0011f08801007387 */ /* 0x000fe80000100800 */
[----:B------:R-:W-:Y:S04]  /*48e0*/  STL [R1+0x11e4], R137 ;  /* 0x0011e48901007387 */ /* 0x000fe80000100800 */
        /* <DEDUP_REMOVED lines=89> */
[----:B------:R0:W-:Y:S04]  /*4e80*/  STL.64 [R1], R18 ;  /* 0x0000001201007387 */ /* 0x0001e80000100a00 */
[----:B------:R-:W3:Y:S01]  /*4e90*/  LDL.LU R252, [R1+0xd34] ;  /* 0x000d340001fc7983 */ /* 0x000ee20000300800 */
[----:B------:R-:W-:Y:S01]  /*4ea0*/  FADD R0, R0, R8 ;  /* 0x0000000800007221 */ /* 0x000fe20000000000 */
[----:B----4-:R-:W-:-:S02]  /*4eb0*/  MOV R3, R16 ;  /* 0x0000001000037202 */ /* 0x010fc40000000f00 */
[----:B------:R-:W4:Y:S01]  /*4ec0*/  LDL.LU R14, [R1+0xd24] ;  /* 0x000d2400010e7983 */ /* 0x000f220000300800 */
[----:B0-----:R-:W-:-:S03]  /*4ed0*/  MOV R18, R9 ;  /* 0x0000000900127202 */ /* 0x001fc60000000f00 */
[----:B------:R-:W4:Y:S01]  /*4ee0*/  LDL.64 R250, [R1+0xa18] ;  /* 0x000a180001fa7983 */ /* 0x000f220000100a00 */
[----:B------:R-:W-:-:S03]  /*4ef0*/  MOV R19, R8 ;  /* 0x0000000800137202 */ /* 0x000fc60000000f00 */
[----:B------:R-:W4:Y:S01]  /*4f00*/  LDL.LU R9, [R1+0xd28] ;  /* 0x000d280001097983 */ /* 0x000f220000300800 */
[----:B------:R-:W-:-:S03]  /*4f10*/  FADD R0, R0, R7 ;  /* 0x0000000700007221 */ /* 0x000fc60000000000 */
[----:B------:R-:W4:Y:S04]  /*4f20*/  LDL.LU R8, [R1+0xd2c] ;  /* 0x000d2c0001087983 */ /* 0x000f280000300800 */
[----:B------:R0:W-:Y:S01]  /*4f30*/  STL.64 [R1+0x8], R18 ;  /* 0x0000081201007387 */ /* 0x0001e20000100a00 */
[----:B--2---:R-:W-:-:S03]  /*4f40*/  MOV R17, R15 ;  /* 0x0000000f00117202 */ /* 0x004fc60000000f00 */
[----:B------:R-:W2:Y:S04]  /*4f50*/  LDL.LU R133, [R1+0xda4] ;  /* 0x000da40001857983 */ /* 0x000ea80000300800 */
[----:B------:R-:W2:Y:S01]  /*4f60*/  LDL.LU R131, [R1+0xd74] ;  /* 0x000d740001837983 */ /* 0x000ea20000300800 */
[----:B0-----:R-:W-:-:S03]  /*4f70*/  MOV R18, R7 ;  /* 0x0000000700127202 */ /* 0x001fc60000000f00 */
[----:B------:R-:W2:Y:S04]  /*4f80*/  LDL.LU R130, [R1+0xd7c] ;  /* 0x000d7c0001827983 */ /* 0x000ea80000300800 */
[----:B------:R-:W2:Y:S01]  /*4f90*/  LDL.LU R7, [R1+0xd20] ;  /* 0x000d200001077983 */ /* 0x000ea20000300800 */
[----:B------:R-:W-:-:S03]  /*4fa0*/  FADD R0, R0, R13 ;  /* 0x0000000d00007221 */ /* 0x000fc60000000000 */
[----:B------:R-:W2:Y:S01]  /*4fb0*/  LDL.64 R226, [R1+0x9b8] ;  /* 0x0009b80001e27983 */ /* 0x000ea20000100a00 */
[----:B------:R-:W-:Y:S01]  /*4fc0*/  FADD R0, R0, R2 ;  /* 0x0000000200007221 */ /* 0x000fe20000000000 */
[----:B------:R-:W-:Y:S02]  /*4fd0*/  MOV R19, R13 ;  /* 0x0000000d00137202 */ /* 0x000fe40000000f00 */
[----:B------:R-:W2:Y:S01]  /*4fe0*/  LDL.LU R13, [R1+0xd18] ;  /* 0x000d1800010d7983 */ /* 0x000ea20000300800 */
[----:B------:R-:W-:Y:S01]  /*4ff0*/  FADD R0, R0, R16 ;  /* 0x0000001000007221 */ /* 0x000fe20000000000 */
[----:B------:R-:W-:Y:S02]  /*5000*/  MOV R16, R12 ;  /* 0x0000000c00107202 */ /* 0x000fe40000000f00 */
[----:B------:R0:W-:Y:S01]  /*5010*/  STL.64 [R1+0x18], R2 ;  /* 0x0000180201007387 */ /* 0x0001e20000100a00 */
[----:B------:R-:W-:-:S03]  /*5020*/  FADD R0, R0, R12 ;  /* 0x0000000c00007221 */ /* 0x000fc60000000000 */
[----:B------:R-:W2:Y:S01]  /*5030*/  LDL.LU R12, [R1+0xd10] ;  /* 0x000d1000010c7983 */ /* 0x000ea20000300800 */
[----:B------:R-:W-:-:S03]  /*5040*/  FADD R0, R0, R15 ;  /* 0x0000000f00007221 */ /* 0x000fc60000000000 */
[----:B------:R-:W2:Y:S04]  /*5050*/  LDL.64 R228, [R1+0x9c0] ;  /* 0x0009c00001e47983 */ /* 0x000ea80000100a00 */
[----:B0-----:R-:W2:Y:S04]  /*5060*/  LDL.LU R2, [R1+0xd1c] ;  /* 0x000d1c0001027983 */ /* 0x001ea80000300800 */
[----:B------:R0:W-:Y:S04]  /*5070*/  STL.64 [R1+0x20], R16 ;  /* 0x0000201001007387 */ /* 0x0001e80000100a00 */
        /* <DEDUP_REMOVED lines=15> */
[----:B------:R-:W2:Y:S04]  /*5170*/  LDL.LU R129, [R1+0xd84] ;  /* 0x000d840001817983 */ /* 0x000ea80000300800 */
        /* <DEDUP_REMOVED lines=41> */
[----:B------:R-:W2:Y:S01]  /*5410*/  LDL.LU R141, [R1+0xb88] ;  /* 0x000b8800018d7983 */ /* 0x000ea20000300800 */
[----:B---3--:R-:W-:Y:S01]  /*5420*/  FADD R0, R0, R252 ;  /* 0x000000fc00007221 */ /* 0x008fe20000000000 */
[----:B0-----:R-:W-:-:S02]  /*5430*/  MOV R16, R252 ;  /* 0x000000fc00107202 */ /* 0x001fc40000000f00 */
[----:B------:R-:W3:Y:S04]  /*5440*/  LDL.LU R124, [R1+0xb8c] ;  /* 0x000b8c00017c7983 */ /* 0x000ee80000300800 */
[----:B------:R-:W3:Y:S04]  /*5450*/  LDL.LU R252, [R1+0xd14] ;  /* 0x000d140001fc7983 */ /* 0x000ee80000300800 */
[----:B------:R-:W3:Y:S01]  /*5460*/  LDL.LU R138, [R1+0xb84] ;  /* 0x000b8400018a7983 */ /* 0x000ee20000300800 */
[----:B----4-:R-:W-:Y:S01]  /*5470*/  MOV R17, R9 ;  /* 0x0000000900117202 */ /* 0x010fe20000000f00 */
[----:B------:R-:W-:-:S02]  /*5480*/  FADD R0, R0, R9 ;  /* 0x0000000900007221 */ /* 0x000fc40000000000 */
[----:B------:R-:W4:Y:S04]  /*5490*/  LDL.LU R139, [R1+0xb7c] ;  /* 0x000b7c00018b7983 */ /* 0x000f280000300800 */
[----:B------:R-:W4:Y:S01]  /*54a0*/  LDL.LU R9, [R1+0xd08] ;  /* 0x000d080001097983 */ /* 0x000f220000300800 */
[----:B------:R-:W-:-:S03]  /*54b0*/  FADD R0, R0, R8 ;  /* 0x0000000800007221 */ /* 0x000fc60000000000 */
[----:B------:R0:W-:Y:S04]  /*54c0*/  STL.64 [R1+0x28], R16 ;  /* 0x0000281001007387 */ /* 0x0001e80000100a00 */
[----:B------:R-:W4:Y:S04]  /*54d0*/  LDL.LU R136, [R1+0xb70] ;  /* 0x000b700001887983 */ /* 0x000f280000300800 */
[----:B------:R-:W4:Y:S01]  /*54e0*/  LDL.LU R126, [R1+0xb74] ;  /* 0x000b7400017e7983 */ /* 0x000f220000300800 */
[----:B0-----:R-:W-:-:S03]  /*54f0*/  MOV R16, R8 ;  /* 0x0000000800107202 */ /* 0x001fc60000000f00 */
[----:B------:R-:W4:Y:S04]  /*5500*/  LDL.LU R127, [R1+0xb68] ;  /* 0x000b6800017f7983 */ /* 0x000f280000300800 */
[----:B------:R-:W4:Y:S01]  /*5510*/  LDL.LU R8, [R1+0xd0c] ;  /* 0x000d0c0001087983 */ /* 0x000f220000300800 */
[----:B--2---:R-:W-:Y:S01]  /*5520*/  FADD R0, R0, R7 ;  /* 0x0000000700007221 */ /* 0x004fe20000000000 */
[----:B------:R-:W-:Y:S02]  /*5530*/  MOV R17, R7 ;  /* 0x0000000700117202 */ /* 0x000fe40000000f00 */
[----:B------:R-:W2:Y:S01]  /*5540*/  LDL.LU R7, [R1+0xd00] ;  /* 0x000d000001077983 */ /* 0x000ea20000300800 */
[----:B------:R-:W-:-:S03]  /*5550*/  FADD R0, R0, R14 ;  /* 0x0000000e00007221 */ /* 0x000fc60000000000 */
[----:B------:R0:W-:Y:S01]  /*5560*/  STL.64 [R1+0x10], R18 ;  /* 0x0000101201007387 */ /* 0x0001e20000100a00 */
[----:B------:R-:W-:-:S03]  /*5570*/  FADD R0, R0, R13 ;  /* 0x0000000d00007221 */ /* 0x000fc60000000000 */
[----:B------:R1:W-:Y:S01]  /*5580*/  STL.64 [R1+0x30], R16 ;  /* 0x0000301001007387 */ /* 0x0003e20000100a00 */
[----:B------:R-:W-:Y:S02]  /*5590*/  MOV R15, R13 ;  /* 0x0000000d000f7202 */ /* 0x000fe40000000f00 */
[----:B------:R-:W-:Y:S01]  /*55a0*/  MOV R3, R12 ;  /* 0x0000000c00037202 */ /* 0x000fe20000000f00 */
[----:B------:R-:W2:Y:S04]  /*55b0*/  LDL.LU R13, [R1+0xce8] ;  /* 0x000ce800010d7983 */ /* 0x000ea80000300800 */
[----:B0-----:R-:W2:Y:S04]  /*55c0*/  LDL.LU R18, [R1+0xd04] ;  /* 0x000d040001127983 */ /* 0x001ea80000300800 */
[----:B-1----:R-:W2:Y:S01]  /*55d0*/  LDL.LU R17, [R1+0xcf8] ;  /* 0x000cf80001117983 */ /* 0x002ea20000300800 */
[----:B------:R-:W-:-:S03]  /*55e0*/  FADD R0, R0, R2 ;  /* 0x0000000200007221 */ /* 0x000fc60000000000 */
[----:B------:R-:W2:Y:S01]  /*55f0*/  LDL.LU R16, [R1+0xcfc] ;  /* 0x000cfc0001107983 */ /* 0x000ea20000300800 */
[----:B------:R-:W-:-:S03]  /*5600*/  FADD R0, R0, R12 ;  /* 0x0000000c00007221 */ /* 0x000fc60000000000 */
[----:B------:R0:W-:Y:S04]  /*5610*/  STL.64 [R1+0x38], R14 ;  /* 0x0000380e01007387 */ /* 0x0001e80000100a00 */
[----:B------:R-:W2:Y:S04]  /*5620*/  LDL.LU R12, [R1+0xce0] ;  /* 0x000ce000010c7983 */ /* 0x000ea80000300800 */
[----:B------:R-:W2:Y:S04]  /*5630*/  LDL.LU R125, [R1+0xb6c] ;  /* 0x000b6c00017d7983 */ /* 0x000ea80000300800 */
[----:B0-----:R-:W2:Y:S04]  /*5640*/  LDL.LU R15, [R1+0xcf0] ;  /* 0x000cf000010f7983 */ /* 0x001ea80000300800 */
[----:B------:R-:W2:Y:S04]  /*5650*/  LDL.LU R14, [R1+0xcf4] ;  /* 0x000cf400010e7983 */ /* 0x000ea80000300800 */
[----:B------:R0:W-:Y:S04]  /*5660*/  STL.64 [R1+0x40], R2 ;  /* 0x0000400201007387 */ /* 0x0001e80000100a00 */
[----:B------:R-:W2:Y:S04]  /*5670*/  LDL.LU R137, [R1+0xd60] ;  /* 0x000d600001897983 */ /* 0x000ea80000300800 */
[----:B------:R-:W2:Y:S04]  /*5680*/  LDL.LU R134, [R1+0xd58] ;  /* 0x000d580001867983 */ /* 0x000ea80000300800 */
[----:B0-----:R-:W2:Y:S04]  /*5690*/  LDL.LU R2, [R1+0xcec] ;  /* 0x000cec0001027983 */ /* 0x001ea80000300800 */
        /* <DEDUP_REMOVED lines=19> */
[----:B------:R-:W-:-:S02]  /*57d0*/  MOV R20, R252 ;  /* 0x000000fc00147202 */ /* 0x000fc40000000f00 */
[----:B------:R-:W3:Y:S01]  /*57e0*/  LDL.LU R252, [R1+0xce4] ;  /* 0x000ce40001fc7983 */ /* 0x000ee20000300800 */
[----:B----4-:R-:W-:Y:S01]  /*57f0*/  FADD R0, R0, R9 ;  /* 0x0000000900007221 */ /* 0x010fe20000000000 */
[----:B------:R-:W-:Y:S02]  /*5800*/  MOV R21, R9 ;  /* 0x0000000900157202 */ /* 0x000fe40000000f00 */
[----:B------:R-:W4:Y:S04]  /*5810*/  LDL.LU R9, [R1+0xcd8] ;  /* 0x000cd80001097983 */ /* 0x000f280000300800 */
[----:B------:R0:W-:Y:S01]  /*5820*/  STL.64 [R1+0x48], R20 ;  /* 0x0000481401007387 */ /* 0x0001e20000100a00 */
[----:B------:R-:W-:Y:S01]  /*5830*/  FADD R0, R0, R8 ;  /* 0x0000000800007221 */ /* 0x000fe20000000000 */
[----:B0-----:R-:W-:-:S02]  /*5840*/  MOV R20, R8 ;  /* 0x0000000800147202 */ /* 0x001fc40000000f00 */
[----:B------:R-:W4:Y:S01]  /*5850*/  LDL.LU R8, [R1+0xcdc] ;  /* 0x000cdc0001087983 */ /* 0x000f220000300800 */
[----:B--2---:R-:W-:Y:S01]  /*5860*/  FADD R0, R0, R7 ;  /* 0x0000000700007221 */ /* 0x004fe20000000000 */
[----:B------:R-:W-:Y:S02]  /*5870*/  MOV R21, R7 ;  /* 0x0000000700157202 */ /* 0x000fe40000000f00 */
[----:B------:R-:W2:Y:S01]  /*5880*/  LDL.LU R7, [R1+0xcd0] ;  /* 0x000cd00001077983 */ /* 0x000ea20000300800 */
[----:B------:R-:W-:-:S04]  /*5890*/  FADD R0, R0, R18 ;  /* 0x0000001200007221 */ /* 0x000fc80000000000 */
[----:B------:R-:W-:-:S04]  /*58a0*/  FADD R0, R0, R17 ;  /* 0x0000001100007221 */ /* 0x000fc80000000000 */
[----:B------:R-:W-:Y:S01]  /*58b0*/  FADD R0, R0, R16 ;  /* 0x0000001000007221 */ /* 0x000fe20000000000 */
[----:B------:R-:W-:-:S03]  /*58c0*/  MOV R3, R12 ;  /* 0x0000000c00037202 */ /* 0x000fc60000000f00 */
[----:B------:R-:W-:-:S04]  /*58d0*/  FADD R0, R0, R15 ;  /* 0x0000000f00007221 */ /* 0x000fc80000000000 */
[----:B------:R-:W-:-:S04]  /*58e0*/  FADD R0, R0, R14 ;  /* 0x0000000e00007221 */ /* 0x000fc80000000000 */
[----:B------:R-:W-:-:S04]  /*58f0*/  FADD R0, R0, R13 ;  /* 0x0000000d00007221 */ /* 0x000fc80000000000 */
[----:B------:R-:W-:Y:S01]  /*5900*/  FADD R0, R0, R2 ;  /* 0x0000000200007221 */ /* 0x000fe20000000000 */
[----:B------:R-:W-:Y:S03]  /*5910*/  STL.64 [R1+0x70], R2 ;  /* 0x0000700201007387 */ /* 0x000fe60000100a00 */
[----:B------:R-:W-:Y:S01]  /*5920*/  FADD R0, R0, R12 ;  /* 0x0000000c00007221 */ /* 0x000fe20000000000 */
[----:B------:R0:W-:Y:S04]  /*5930*/  STL [R1+0x1580], R250 ;  /* 0x001580fa01007387 */ /* 0x0001e80000100800 */
[----:B------:R1:W-:Y:S04]  /*5940*/  STL [R1+0x1578], R251 ;  /* 0x001578fb01007387 */ /* 0x0003e80000100800 */
[----:B------:R-:W2:Y:S04]  /*5950*/  LDL.LU R12, [R1+0xdd0] ;  /* 0x000dd000010c7983 */ /* 0x000ea80000300800 */
[----:B0-----:R-:W2:Y:S04]  /*5960*/  LDL.LU R250, [R1+0xddc] ;  /* 0x000ddc0001fa7983 */ /* 0x001ea80000300800 */
[----:B-1----:R-:W2:Y:S01]  /*5970*/  LDL.LU R251, [R1+0xdd4] ;  /* 0x000dd40001fb7983 */ /* 0x002ea20000300800 */
[----:B---3--:R-:W-:-:S02]  /*5980*/  MOV R2, R252 ;  /* 0x000000fc00027202 */ /* 0x008fc40000000f00 */
[----:B----4-:R-:W-:-:S05]  /*5990*/  MOV R3, R9 ;  /* 0x0000000900037202 */ /* 0x010fca0000000f00 */
[----:B------:R0:W-:Y:S02]  /*59a0*/  STL.64 [R1+0x78], R2 ;  /* 0x0000780201007387 */ /* 0x0001e40000100a00 */
[----:B0-----:R-:W-:Y:S02]  /*59b0*/  MOV R2, R8 ;  /* 0x0000000800027202 */ /* 0x001fe40000000f00 */
[----:B--2---:R-:W-:-:S05]  /*59c0*/  MOV R3, R7 ;  /* 0x0000000700037202 */ /* 0x004fca0000000f00 */
[----:B------:R0:W-:Y:S01]  /*59d0*/  STL.64 [R1+0x80], R2 ;  /* 0x0000800201007387 */ /* 0x0001e20000100a00 */
[----:B------:R-:W-:-:S03]  /*59e0*/  FADD R0, R0, R252 ;  /* 0x000000fc00007221 */ /* 0x000fc60000000000 */
[----:B------:R-:W2:Y:S04]  /*59f0*/  LDL.LU R252, [R1+0xde0] ;  /* 0x000de00001fc7983 */ /* 0x000ea80000300800 */
[----:B0-----:R-:W3:Y:S01]  /*5a00*/  LDL.LU R2, [R1+0xde4] ;  /* 0x000de40001027983 */ /* 0x001ee20000300800 */
[----:B------:R-:W-:-:S03]  /*5a10*/  FADD R0, R0, R9 ;  /* 0x0000000900007221 */ /* 0x000fc60000000000 */
[----:B------:R0:W-:Y:S01]  /*5a20*/  STL [R1+0x15d4], R133 ;  /* 0x0015d48501007387 */ /* 0x0001e20000100800 */
[----:B------:R-:W-:-:S03]  /*5a30*/  FADD R0, R0, R8 ;  /* 0x0000000800007221 */ /* 0x000fc60000000000 */
[----:B------:R1:W-:Y:S01]  /*5a40*/  STL [R1+0x15d8], R131 ;  /* 0x0015d88301007387 */ /* 0x0003e20000100800 */
[----:B------:R-:W-:Y:S01]  /*5a50*/  FADD R0, R0, R7 ;  /* 0x0000000700007221 */ /* 0x000fe20000000000 */
[----:B------:R-:W-:Y:S02]  /*5a60*/  MOV R7, R6 ;  /* 0x0000000600077202 */ /* 0x000fe40000000f00 */
[----:B------:R-:W4:Y:S01]  /*5a70*/  LDL R6, [R1+0xca0] ;  /* 0x000ca00001067983 */ /* 0x000f220000100800 */
[----:B------:R-:W-:-:S03]  /*5a80*/  MOV R8, R5 ;  /* 0x0000000500087202 */ /* 0x000fc60000000f00 */
[----:B------:R-:W4:Y:S04]  /*5a90*/  LDL R5, [R1+0xc9c] ;  /* 0x000c9c0001057983 */ /* 0x000f280000100800 */
[----:B0-----:R-:W4:Y:S04]  /*5aa0*/  LDL R133, [R1+0xc94] ;  /* 0x000c940001857983 */ /* 0x001f280000100800 */
[----:B-1----:R-:W4:Y:S01]  /*5ab0*/  LDL R131, [R1+0xc88] ;  /* 0x000c880001837983 */ /* 0x002f220000100800 */
[----:B------:R-:W-:-:S03]  /*5ac0*/  MOV R9, R4 ;  /* 0x0000000400097202 */ /* 0x000fc60000000f00 */
[----:B------:R-:W4:Y:S04]  /*5ad0*/  LDL R4, [R1+0xc80] ;  /* 0x000c800001047983 */ /* 0x000f280000100800 */
[----:B------:R0:W-:Y:S01]  /*5ae0*/  STL [R1+0x15dc], R130 ;  /* 0x0015dc8201007387 */ /* 0x0001e20000100800 */
[----:B------:R-:W-:-:S03]  /*5af0*/  MOV R19, R17 ;  /* 0x0000001100137202 */ /* 0x000fc60000000f00 */
[----:B------:R-:W-:Y:S04]  /*5b00*/  STL [R1+0x14c0], R226 ;  /* 0x0014c0e201007387 */ /* 0x000fe80000100800 */
[----:B------:R-:W-:Y:S04]  /*5b10*/  STL [R1+0x14d0], R228 ;  /* 0x0014d0e401007387 */ /* 0x000fe80000100800 */
[----:B0-----:R-:W4:Y:S01]  /*5b20*/  LDL R130, [R1+0xc78] ;  /* 0x000c780001827983 */ /* 0x001f220000100800 */
[----:B------:R-:W-:Y:S02]  /*5b30*/  MOV R17, R15 ;  /* 0x0000000f00117202 */ /* 0x000fe40000000f00 */
[----:B------:R-:W-:Y:S01]  /*5b40*/  MOV R15, R13 ;  /* 0x0000000d000f7202 */ /* 0x000fe20000000f00 */
        /* <DEDUP_REMOVED lines=20> */
[----:B------:R-:W-:Y:S04]  /*5c90*/  STL [R1+0x1564], R249 ;  /* 0x001564f901007387 */ /* 0x000fe80000100800 */
[----:B------:R-:W-:Y:S04]  /*5ca0*/  STL.64 [R1+0x50], R20 ;  /* 0x0000501401007387 */ /* 0x000fe80000100a00 */
[----:B------:R-:W-:Y:S04]  /*5cb0*/  STL.64 [R1+0x58], R18 ;  /* 0x0000581201007387 */ /* 0x000fe80000100a00 */
[----:B------:R-:W-:Y:S04]  /*5cc0*/  STL.64 [R1+0x60], R16 ;  /* 0x0000601001007387 */ /* 0x000fe80000100a00 */
[----:B------:R-:W-:Y:S04]  /*5cd0*/  STL.64 [R1+0x68], R14 ;  /* 0x0000680e01007387 */ /* 0x000fe80000100a00 */
        /* <DEDUP_REMOVED lines=30> */
[----:B------:R-:W4:Y:S04]  /*5ec0*/  LDL.LU R3, [R1+0xd64] ;  /* 0x000d640001037983 */ /* 0x000f280000300800 */
[----:B------:R-:W-:Y:S04]  /*5ed0*/  STL [R1+0x15e0], R129 ;  /* 0x0015e08101007387 */ /* 0x000fe80000100800 */
[----:B------:R-:W-:Y:S04]  /*5ee0*/  STL [R1+0x15c8], R250 ;  /* 0x0015c8fa01007387 */ /* 0x000fe80000100800 */
[----:B------:R-:W-:Y:S04]  /*5ef0*/  STL [R1+0x15cc], R12 ;  /* 0x0015cc0c01007387 */ /* 0x000fe80000100800 */
[----:B------:R-:W-:Y:S04]  /*5f00*/  STL [R1+0x15d0], R251 ;  /* 0x0015d0fb01007387 */ /* 0x000fe80000100800 */
[----:B------:R-:W4:Y:S04]  /*5f10*/  LDL.LU R13, [R1+0xdc8] ;  /* 0x000dc800010d7983 */ /* 0x000f280000300800 */
[----:B--2---:R1:W-:Y:S04]  /*5f20*/  STL [R1+0x15c0], R252 ;  /* 0x0015c0fc01007387 */ /* 0x0043e80000100800 */
[----:B0-----:R-:W2:Y:S04]  /*5f30*/  LDL.LU R248, [R1+0xdcc] ;  /* 0x000dcc0001f87983 */ /* 0x001ea80000300800 */
[----:B---3--:R0:W-:Y:S04]  /*5f40*/  STL [R1+0x15c4], R2 ;  /* 0x0015c40201007387 */ /* 0x0081e80000100800 */
[----:B-1----:R-:W3:Y:S04]  /*5f50*/  LDL R252, [R1+0xc90] ;  /* 0x000c900001fc7983 */ /* 0x002ee80000100800 */
[----:B------:R-:W2:Y:S04]  /*5f60*/  LDL.LU R14, [R1+0xe00] ;  /* 0x000e0000010e7983 */ /* 0x000ea80000300800 */
[----:B0-----:R-:W3:Y:S04]  /*5f70*/  LDL R2, [R1+0xc98] ;  /* 0x000c980001027983 */ /* 0x001ee80000100800 */
        /* <DEDUP_REMOVED lines=30> */
[----:B------:R-:W2:Y:S01]  /*6160*/  LDL R129, [R1+0xc60] ;  /* 0x000c600001817983 */ /* 0x000ea20000100800 */
[----:B------:R-:W-:-:S03]  /*6170*/  FADD R0, R0, R103 ;  /* 0x0000006700007221 */ /* 0x000fc60000000000 */
        /* <DEDUP_REMOVED lines=12> */
[----:B------:R-:W-:Y:S01]  /*6240*/  STL.64 [R1+0x15b8], R118 ;  /* 0x0015b87601007387 */ /* 0x000fe20000100a00 */
[----:B------:R-:W-:-:S03]  /*6250*/  FADD R0, R0, R159 ;  /* 0x0000009f00007221 */ /* 0x000fc60000000000 */
[----:B------:R-:W-:Y:S01]  /*6260*/  STL [R1+0x15a0], R125 ;  /* 0x0015a07d01007387 */ /* 0x000fe20000100800 */
[----:B------:R-:W-:-:S03]  /*6270*/  FADD R0, R0, R106 ;  /* 0x0000006a00007221 */ /* 0x000fc60000000000 */
[----:B------:R-:W-:Y:S01]  /*6280*/  STL.64 [R1+0x1598], R126 ;  /* 0x0015987e01007387 */ /* 0x000fe20000100a00 */
[----:B------:R-:W-:-:S03]  /*6290*/  FADD R0, R0, R107 ;  /* 0x0000006b00007221 */ /* 0x000fc60000000000 */
[----:B------:R-:W-:Y:S01]  /*62a0*/  STL [R1+0x15b0], R121 ;  /* 0x0015b07901007387 */ /* 0x000fe20000100800 */
[----:B------:R-:W-:-:S03]  /*62b0*/  FADD R0, R0, R105 ;  /* 0x0000006900007221 */ /* 0x000fc60000000000 */
[----:B------:R-:W-:Y:S01]  /*62c0*/  STL.64 [R1+0xb18], R198 ;  /* 0x000b18c601007387 */ /* 0x000fe20000100a00 */
[----:B----4-:R-:W-:-:S03]  /*62d0*/  FADD R0, R0, R6 ;  /* 0x0000000600007221 */ /* 0x010fc60000000000 */
[----:B------:R-:W4:Y:S01]  /*62e0*/  LDL R6, [R1+0xc40] ;  /* 0x000c400001067983 */ /* 0x000f220000100800 */
[----:B------:R-:W-:-:S03]  /*62f0*/  FADD R0, R0, R156 ;  /* 0x0000009c00007221 */ /* 0x000fc60000000000 */
        /* <DEDUP_REMOVED lines=10> */
[----:B------:R1:W-:Y:S04]  /*63a0*/  STL.64 [R1+0x128], R114 ;  /* 0x0001287201007387 */ /* 0x0003e80000100a00 */
[----:B------:R-:W4:Y:S04]  /*63b0*/  LDL.LU R37, [R1+0xe88] ;  /* 0x000e880001257983 */ /* 0x000f280000300800 */
        /* <DEDUP_REMOVED lines=18> */
[----:B------:R-:W4:Y:S01]  /*64e0*/  LDL.LU R47, [R1+0xf04] ;  /* 0x000f0400012f7983 */ /* 0x000f220000300800 */
[----:B---3--:R-:W-:-:S03]  /*64f0*/  FADD R0, R0, R2 ;  /* 0x0000000200007221 */ /* 0x008fc60000000000 */
[----:B------:R-:W3:Y:S01]  /*6500*/  LDL.LU R217, [R1+0xef8] ;  /* 0x000ef80001d97983 */ /* 0x000ee20000300800 */
[----:B------:R-:W-:-:S03]  /*6510*/  FADD R0, R0, R5 ;  /* 0x0000000500007221 */ /* 0x000fc60000000000 */
[----:B------:R-:W3:Y:S04]  /*6520*/  LDL R2, [R1+0xc1c] ;  /* 0x000c1c0001027983 */ /* 0x000ee80000100800 */
[----:B------:R-:W3:Y:S01]  /*6530*/  LDL R5, [R1+0xc38] ;  /* 0x000c380001057983 */ /* 0x000ee20000100800 */
[----:B------:R-:W-:-:S03]  /*6540*/  FADD R0, R0, R252 ;  /* 0x000000fc00007221 */ /* 0x000fc60000000000 */
[----:B------:R-:W3:Y:S01]  /*6550*/  LDL R252, [R1+0xc10] ;  /* 0x000c100001fc7983 */ /* 0x000ee20000100800 */
[----:B------:R-:W-:-:S03]  /*6560*/  FADD R0, R0, R133 ;  /* 0x0000008500007221 */ /* 0x000fc60000000000 */
[----:B------:R-:W3:Y:S01]  /*6570*/  LDL R133, [R1+0xc14] ;  /* 0x000c140001857983 */ /* 0x000ee20000100800 */
[----:B------:R-:W-:-:S03]  /*6580*/  FADD R0, R0, R131 ;  /* 0x0000008300007221 */ /* 0x000fc60000000000 */
[----:B------:R-:W3:Y:S01]  /*6590*/  LDL R131, [R1+0xc08] ;  /* 0x000c080001837983 */ /* 0x000ee20000100800 */
[----:B------:R-:W-:-:S03]  /*65a0*/  FADD R0, R0, R157 ;  /* 0x0000009d00007221 */ /* 0x000fc60000000000 */
[----:B0-----:R-:W3:Y:S01]  /*65b0*/  LDL.LU R214, [R1+0xefc] ;  /* 0x000efc0001d67983 */ /* 0x001ee20000300800 */
[----:B------:R-:W-:-:S03]  /*65c0*/  FADD R0, R0, R4 ;  /* 0x0000000400007221 */ /* 0x000fc60000000000 */
[----:B------:R-:W3:Y:S01]  /*65d0*/  LDL R4, [R1+0xc20] ;  /* 0x000c200001047983 */ /* 0x000ee20000100800 */
[----:B------:R-:W-:-:S03]  /*65e0*/  FADD R0, R0, R154 ;  /* 0x0000009a00007221 */ /* 0x000fc60000000000 */
[----:B------:R-:W3:Y:S01]  /*65f0*/  LDL.LU R48, [R1+0xef0] ;  /* 0x000ef00001307983 */ /* 0x000ee20000300800 */
[----:B------:R-:W-:-:S03]  /*6600*/  FADD R0, R0, R130 ;  /* 0x0000008200007221 */ /* 0x000fc60000000000 */
[----:B------:R-:W3:Y:S01]  /*6610*/  LDL R130, [R1+0xc00] ;  /* 0x000c000001827983 */ /* 0x000ee20000100800 */
[----:B------:R-:W-:-:S03]  /*6620*/  FADD R0, R0, R155 ;  /* 0x0000009b00007221 */ /* 0x000fc60000000000 */
[----:B------:R-:W3:Y:S01]  /*6630*/  LDL.LU R215, [R1+0xef4] ;  /* 0x000ef40001d77983 */ /* 0x000ee20000300800 */
[----:B------:R-:W-:-:S03]  /*6640*/  FADD R0, R0, R108 ;  /* 0x0000006c00007221 */ /* 0x000fc60000000000 */
[----:B------:R-:W3:Y:S01]  /*6650*/  LDL.LU R49, [R1+0xee8] ;  /* 0x000ee80001317983 */ /* 0x000ee20000300800 */
[----:B------:R-:W-:-:S03]  /*6660*/  FADD R0, R0, R110 ;  /* 0x0000006e00007221 */ /* 0x000fc60000000000 */
[----:B------:R-:W3:Y:S01]  /*6670*/  LDL.LU R212, [R1+0xeec] ;  /* 0x000eec0001d47983 */ /* 0x000ee20000300800 */
[----:B------:R-:W-:-:S03]  /*6680*/  FADD R0, R0, R111 ;  /* 0x0000006f00007221 */ /* 0x000fc60000000000 */
[----:B------:R-:W3:Y:S01]  /*6690*/  LDL.LU R50, [R1+0xf20] ;  /* 0x000f200001327983 */ /* 0x000ee20000300800 */
[----:B------:R-:W-:-:S03]  /*66a0*/  FADD R0, R0, R109 ;  /* 0x0000006d00007221 */ /* 0x000fc60000000000 */
[----:B------:R-:W3:Y:S04]  /*66b0*/  LDL.LU R51, [R1+0xf24] ;  /* 0x000f240001337983 */ /* 0x000ee80000300800 */
        /* <DEDUP_REMOVED lines=15> */
[----:B------:R-:W3:Y:S01]  /*67b0*/  LDL.LU R59, [R1+0xf6c] ;  /* 0x000f6c00013b7983 */ /* 0x000ee20000300800 */
[----:B--2---:R-:W-:-:S03]  /*67c0*/  FADD R0, R0, R129 ;  /* 0x0000008100007221 */ /* 0x004fc60000000000 */
[----:B------:R-:W2:Y:S04]  /*67d0*/  LDL.LU R205, [R1+0xf60] ;  /* 0x000f600001cd7983 */ /* 0x000ea80000300800 */
[----:B------:R-:W2:Y:S01]  /*67e0*/  LDL R129, [R1+0xbf8] ;  /* 0x000bf80001817983 */ /* 0x000ea20000100800 */
[----:B------:R-:W-:-:S03]  /*67f0*/  FADD R0, R0, R152 ;  /* 0x0000009800007221 */ /* 0x000fc60000000000 */
[----:B------:R-:W2:Y:S04]  /*6800*/  LDL.LU R202, [R1+0xf64] ;  /* 0x000f640001ca7983 */ /* 0x000ea80000300800 */
[----:B------:R-:W2:Y:S01]  /*6810*/  LDL.LU R60, [R1+0xf58] ;  /* 0x000f5800013c7983 */ /* 0x000ea20000300800 */
[----:B------:R-:W-:-:S03]  /*6820*/  FADD R0, R0, R8 ;  /* 0x0000000800007221 */ /* 0x000fc60000000000 */
[----:B------:R-:W2:Y:S01]  /*6830*/  LDL.LU R203, [R1+0xf5c] ;  /* 0x000f5c0001cb7983 */ /* 0x000ea20000300800 */
[----:B------:R-:W-:-:S03]  /*6840*/  FADD R0, R0, R9 ;  /* 0x0000000900007221 */ /* 0x000fc60000000000 */
[----:B------:R-:W2:Y:S01]  /*6850*/  LDL.LU R8, [R1+0x15f8] ;  /* 0x0015f80001087983 */ /* 0x000ea20000300800 */
[----:B------:R-:W-:-:S03]  /*6860*/  FADD R0, R0, R251 ;  /* 0x000000fb00007221 */ /* 0x000fc60000000000 */
[----:B------:R-:W2:Y:S01]  /*6870*/  LDL.LU R9, [R1+0x15f4] ;  /* 0x0015f40001097983 */ /* 0x000ea20000300800 */
[----:B------:R-:W-:-:S03]  /*6880*/  FADD R0, R0, R12 ;  /* 0x0000000c00007221 */ /* 0x000fc60000000000 */
[----:B------:R-:W2:Y:S01]  /*6890*/  LDL R251, [R1+0xbb8] ;  /* 0x000bb80001fb7983 */ /* 0x000ea20000100800 */
[----:B------:R-:W-:-:S03]  /*68a0*/  FADD R0, R0, R7 ;  /* 0x0000000700007221 */ /* 0x000fc60000000000 */
[----:B------:R-:W2:Y:S01]  /*68b0*/  LDL R12, [R1+0xbac] ;  /* 0x000bac00010c7983 */ /* 0x000ea20000100800 */
[----:B------:R-:W-:-:S03]  /*68c0*/  FADD R0, R0, R153 ;  /* 0x0000009900007221 */ /* 0x000fc60000000000 */
[----:B------:R-:W2:Y:S04]  /*68d0*/  LDL R7, [R1+0xbd8] ;  /* 0x000bd80001077983 */ /* 0x000ea80000100800 */
[----:B------:R-:W2:Y:S04]  /*68e0*/  LDL.LU R61, [R1+0xf50] ;  /* 0x000f5000013d7983 */ /* 0x000ea80000300800 */
[----:B------:R-:W2:Y:S01]  /*68f0*/  LDL.LU R200, [R1+0xf54] ;  /* 0x000f540001c87983 */ /* 0x000ea20000300800 */
[----:B----4-:R-:W-:-:S03]  /*6900*/  FADD R0, R0, R6 ;  /* 0x0000000600007221 */ /* 0x010fc60000000000 */
[----:B------:R-:W4:Y:S01]  /*6910*/  LDL.LU R62, [R1+0xf88] ;  /* 0x000f8800013e7983 */ /* 0x000f220000300800 */
[----:B------:R-:W-:-:S03]  /*6920*/  FADD R0, R0, R150 ;  /* 0x0000009600007221 */ /* 0x000fc60000000000 */
[----:B------:R-:W4:Y:S04]  /*6930*/  LDL R6, [R1+0xbe0] ;  /* 0x000be00001067983 */ /* 0x000f280000100800 */
        /* <DEDUP_REMOVED lines=47> */
[----:B------:R-:W3:Y:S01]  /*6c30*/  LDL R4, [R1+0xbdc] ;  /* 0x000bdc0001047983 */ /* 0x000ee20000100800 */
[----:B------:R-:W-:-:S03]  /*6c40*/  FADD R0, R0, R250 ;  /* 0x000000fa00007221 */ /* 0x000fc60000000000 */
[----:B------:R-:W3:Y:S01]  /*6c50*/  LDL.LU R180, [R1+0xff4] ;  /* 0x000ff40001b47983 */ /* 0x000ee20000300800 */
[----:B------:R-:W-:-:S03]  /*6c60*/  FADD R0, R0, R2 ;  /* 0x0000000200007221 */ /* 0x000fc60000000000 */
        /* <DEDUP_REMOVED lines=10> */
[----:B------:R-:W3:Y:S01]  /*6d10*/  LDL.LU R82, [R1+0x1028] ;  /* 0x0010280001527983 */ /* 0x000ee20000300800 */
[----:B------:R-:W-:-:S03]  /*6d20*/  FADD R0, R0, R146 ;  /* 0x0000009200007221 */ /* 0x000fc60000000000 */
[----:B------:R-:W3:Y:S04]  /*6d30*/  LDL R130, [R1+0xb80] ;  /* 0x000b800001827983 */ /* 0x000ee80000100800 */
        /* <DEDUP_REMOVED lines=15> */
[----:B------:R-:W2:Y:S01]  /*6e30*/  LDL.LU R172, [R1+0x1034] ;  /* 0x0010340001ac7983 */ /* 0x000ea20000300800 */
[----:B------:R-:W-:-:S03]  /*6e40*/  FADD R0, R0, R147 ;  /* 0x0000009300007221 */ /* 0x000fc60000000000 */
[----:B------:R-:W2:Y:S01]  /*6e50*/  LDL R129, [R1+0xb78] ;  /* 0x000b780001817983 */ /* 0x000ea20000100800 */
[----:B------:R-:W-:-:S03]  /*6e60*/  FADD R0, R0, R116 ;  /* 0x0000007400007221 */ /* 0x000fc60000000000 */
[----:B------:R-:W2:Y:S01]  /*6e70*/  LDL.LU R90, [R1+0x1068] ;  /* 0x00106800015a7983 */ /* 0x000ea20000300800 */
[----:B------:R-:W-:-:S03]  /*6e80*/  FADD R0, R0, R118 ;  /* 0x0000007600007221 */ /* 0x000fc60000000000 */
[----:B------:R-:W2:Y:S04]  /*6e90*/  LDL.LU R91, [R1+0x106c] ;  /* 0x00106c00015b7983 */ /* 0x000ea80000300800 */
[----:B------:R-:W2:Y:S01]  /*6ea0*/  LDL R118, [R1+0xbc8] ;  /* 0x000bc80001767983 */ /* 0x000ea20000100800 */
[----:B------:R-:W-:-:S03]  /*6eb0*/  FADD R0, R0, R119 ;  /* 0x0000007700007221 */ /* 0x000fc60000000000 */
[----:B------:R-:W2:Y:S01]  /*6ec0*/  LDL R119, [R1+0xbc0] ;  /* 0x000bc00001777983 */ /* 0x000ea20000100800 */
[----:B------:R-:W-:-:S03]  /*6ed0*/  FADD R0, R0, R117 ;  /* 0x0000007500007221 */ /* 0x000fc60000000000 */
[----:B------:R0:W-:Y:S04]  /*6ee0*/  STL.64 [R1+0x1590], R8 ;  /* 0x0015900801007387 */ /* 0x0001e80000100a00 */
[----:B------:R-:W2:Y:S04]  /*6ef0*/  LDL.LU R173, [R1+0x1060] ;  /* 0x0010600001ad7983 */ /* 0x000ea80000300800 */
[----:B------:R-:W2:Y:S04]  /*6f00*/  LDL.LU R170, [R1+0x1064] ;  /* 0x0010640001aa7983 */ /* 0x000ea80000300800 */
[----:B------:R-:W2:Y:S04]  /*6f10*/  LDL.LU R92, [R1+0x1058] ;  /* 0x00105800015c7983 */ /* 0x000ea80000300800 */
[----:B------:R-:W2:Y:S04]  /*6f20*/  LDL.LU R171, [R1+0x105c] ;  /* 0x00105c0001ab7983 */ /* 0x000ea80000300800 */
[----:B------:R-:W2:Y:S01]  /*6f30*/  LDL.LU R93, [R1+0x1050] ;  /* 0x00105000015d7983 */ /* 0x000ea20000300800 */
[----:B----4-:R-:W-:-:S03]  /*6f40*/  FADD R0, R0, R6 ;  /* 0x0000000600007221 */ /* 0x010fc60000000000 */
[----:B------:R-:W4:Y:S01]  /*6f50*/  LDL.LU R168, [R1+0x1054] ;  /* 0x0010540001a87983 */ /* 0x000f220000300800 */
[----:B------:R-:W-:-:S03]  /*6f60*/  FADD R0, R0, R144 ;  /* 0x0000009000007221 */ /* 0x000fc60000000000 */
[----:B------:R-:W4:Y:S01]  /*6f70*/  LDL.LU R6, [R1+0x15f0] ;  /* 0x0015f00001067983 */ /* 0x000f220000300800 */
[----:B------:R-:W-:-:S03]  /*6f80*/  FADD R0, R0, R7 ;  /* 0x0000000700007221 */ /* 0x000fc60000000000 */
        /* <DEDUP_REMOVED lines=18> */
[----:B-1----:R-:W4:Y:S04]  /*70b0*/  LDL.LU R106, [R1+0x10e8] ;  /* 0x0010e800016a7983 */ /* 0x002f280000300800 */
[----:B------:R-:W4:Y:S04]  /*70c0*/  LDL.LU R107, [R1+0x10ec] ;  /* 0x0010ec00016b7983 */ /* 0x000f280000300800 */
[----:B------:R-:W4:Y:S04]  /*70d0*/  LDL.LU R110, [R1+0x1108] ;  /* 0x00110800016e7983 */ /* 0x000f280000300800 */
[----:B------:R-:W4:Y:S04]  /*70e0*/  LDL.LU R111, [R1+0x110c] ;  /* 0x00110c00016f7983 */ /* 0x000f280000300800 */
[----:B------:R-:W4:Y:S01]  /*70f0*/  LDL.LU R114, [R1+0x1128] ;  /* 0x0011280001727983 */ /* 0x000f220000300800 */
[----:B---3--:R-:W-:-:S03]  /*7100*/  FADD R0, R0, R4 ;  /* 0x0000000400007221 */ /* 0x008fc60000000000 */
[----:B------:R-:W3:Y:S01]  /*7110*/  LDL.LU R4, [R1+0x15e8] ;  /* 0x0015e80001047983 */ /* 0x000ee20000300800 */
[----:B------:R-:W-:-:S03]  /*7120*/  FADD R0, R0, R5 ;  /* 0x0000000500007221 */ /* 0x000fc60000000000 */
[----:B------:R-:W4:Y:S01]  /*7130*/  LDL.LU R5, [R1+0x15e4] ;  /* 0x0015e40001057983 */ /* 0x000f220000300800 */
[----:B------:R-:W-:-:S04]  /*7140*/  FADD R0, R0, R120 ;  /* 0x0000007800007221 */ /* 0x000fc80000000000 */
[----:B--2---:R-:W-:Y:S02]  /*7150*/  FADD R0, R0, R118 ;  /* 0x0000007600007221 */ /* 0x004fe40000000000 */
[----:B------:R-:W2:Y:S02]  /*7160*/  LDL R118, [R1+0xdac] ;  /* 0x000dac0001767983 */ /* 0x000ea40000100800 */
[----:B------:R-:W-:-:S04]  /*7170*/  FADD R0, R0, R145 ;  /* 0x0000009100007221 */ /* 0x000fc80000000000 */
[----:B------:R-:W-:Y:S02]  /*7180*/  FADD R0, R0, R119 ;  /* 0x0000007700007221 */ /* 0x000fe40000000000 */
[----:B------:R-:W2:Y:S02]  /*7190*/  LDL R119, [R1+0xdd8] ;  /* 0x000dd80001777983 */ /* 0x000ea40000100800 */
[----:B------:R-:W-:-:S04]  /*71a0*/  FADD R0, R0, R142 ;  /* 0x0000008e00007221 */ /* 0x000fc80000000000 */
[----:B------:R-:W-:Y:S02]  /*71b0*/  FADD R0, R0, R251 ;  /* 0x000000fb00007221 */ /* 0x000fe40000000000 */
[----:B------:R-:W2:Y:S02]  /*71c0*/  LDL R251, [R1+0xd98] ;  /* 0x000d980001fb7983 */ /* 0x000ea40000100800 */
[----:B------:R-:W-:-:S04]  /*71d0*/  FADD R0, R0, R143 ;  /* 0x0000008f00007221 */ /* 0x000fc80000000000 */
[----:B------:R-:W-:-:S04]  /*71e0*/  FADD R0, R0, R122 ;  /* 0x0000007a00007221 */ /* 0x000fc80000000000 */
[----:B------:R-:W-:Y:S02]  /*71f0*/  FADD R0, R0, R121 ;  /* 0x0000007900007221 */ /* 0x000fe40000000000 */
[----:B------:R-:W2:Y:S02]  /*7200*/  LDL R121, [R1+0xda8] ;  /* 0x000da80001797983 */ /* 0x000ea40000100800 */
[----:B------:R-:W-:-:S04]  /*7210*/  FADD R0, R0, R123 ;  /* 0x0000007b00007221 */ /* 0x000fc80000000000 */
[----:B------:R-:W-:Y:S02]  /*7220*/  FADD R0, R0, R12 ;  /* 0x0000000c00007221 */ /* 0x000fe40000000000 */
[----:B------:R-:W2:Y:S02]  /*7230*/  LDL R12, [R1+0xd9c] ;  /* 0x000d9c00010c7983 */ /* 0x000ea40000100800 */
[----:B------:R-:W-:Y:S02]  /*7240*/  FADD R0, R0, R250 ;  /* 0x000000fa00007221 */ /* 0x000fe40000000000 */
[----:B------:R-:W2:Y:S02]  /*7250*/  LDL R250, [R1+0xd90] ;  /* 0x000d900001fa7983 */ /* 0x000ea40000100800 */
[----:B------:R-:W-:-:S04]  /*7260*/  FADD R0, R0, R140 ;  /* 0x0000008c00007221 */ /* 0x000fc80000000000 */
[----:B------:R-:W-:Y:S02]  /*7270*/  FADD R0, R0, R2 ;  /* 0x0000000200007221 */ /* 0x000fe40000000000 */
[----:B------:R-:W2:Y:S02]  /*7280*/  LDL R2, [R1+0xd94] ;  /* 0x000d940001027983 */ /* 0x000ea40000100800 */
[----:B------:R-:W-:Y:S02]  /*7290*/  FADD R0, R0, R252 ;  /* 0x000000fc00007221 */ /* 0x000fe40000000000 */
[----:B------:R-:W2:Y:S02]  /*72a0*/  LDL R252, [R1+0xd88] ;  /* 0x000d880001fc7983 */ /* 0x000ea40000100800 */
[----:B------:R-:W-:Y:S02]  /*72b0*/  FADD R0, R0, R133 ;  /* 0x0000008500007221 */ /* 0x000fe40000000000 */
[----:B------:R-:W2:Y:S02]  /*72c0*/  LDL R133, [R1+0xda0] ;  /* 0x000da00001857983 */ /* 0x000ea40000100800 */
[----:B------:R-:W-:-:S02]  /*72d0*/  FADD R0, R0, R131 ;  /* 0x0000008300007221 */ /* 0x000fc40000000000 */
        /* <DEDUP_REMOVED lines=12> */
[----:B------:R-:W-:Y:S02]  /*73a0*/  FADD R0, R0, R127 ;  /* 0x0000007f00007221 */ /* 0x000fe40000000000 */
[----:B------:R-:W2:Y:S02]  /*73b0*/  LDL R127, [R1+0xdb4] ;  /* 0x000db400017f7983 */ /* 0x000ea40000100800 */
[----:B------:R-:W-:Y:S02]  /*73c0*/  FADD R0, R0, R125 ;  /* 0x0000007d00007221 */ /* 0x000fe40000000000 */
[----:B------:R-:W2:Y:S02]  /*73d0*/  LDL R125, [R1+0xdbc] ;  /* 0x000dbc00017d7983 */ /* 0x000ea40000100800 */
[----:B---3--:R-:W-:-:S04]  /*73e0*/  FADD R0, R0, R4 ;  /* 0x0000000400007221 */ /* 0x008fc80000000000 */
[----:B----4-:R-:W-:-:S04]  /*73f0*/  FADD R0, R0, R5 ;  /* 0x0000000500007221 */ /* 0x010fc80000000000 */
[----:B------:R-:W-:-:S04]  /*7400*/  FADD R0, R0, R6 ;  /* 0x0000000600007221 */ /* 0x000fc80000000000 */
[----:B------:R-:W-:-:S04]  /*7410*/  FADD R0, R0, R7 ;  /* 0x0000000700007221 */ /* 0x000fc80000000000 */
[----:B------:R-:W-:-:S04]  /*7420*/  FADD R0, R0, R137 ;  /* 0x0000008900007221 */ /* 0x000fc80000000000 */
[----:B------:R-:W-:-:S04]  /*7430*/  FADD R0, R0, R3 ;  /* 0x0000000300007221 */ /* 0x000fc80000000000 */
[----:B------:R-:W-:-:S04]  /*7440*/  FADD R0, R0, R134 ;  /* 0x0000008600007221 */ /* 0x000fc80000000000 */
[----:B------:R-:W-:-:S04]  /*7450*/  FADD R0, R0, R128 ;  /* 0x0000008000007221 */ /* 0x000fc80000000000 */
[----:B------:R-:W-:Y:S02]  /*7460*/  FADD R0, R0, R8 ;  /* 0x0000000800007221 */ /* 0x000fe40000000000 */
[----:B0-----:R-:W3:Y:S02]  /*7470*/  LDL R8, [R1+0xd8c] ;  /* 0x000d8c0001087983 */ /* 0x001ee40000100800 */
[----:B------:R-:W-:Y:S02]  /*7480*/  FADD R0, R0, R9 ;  /* 0x0000000900007221 */ /* 0x000fe40000000000 */
[----:B------:R-:W4:Y:S02]  /*7490*/  LDL R9, [R1+0xdc0] ;  /* 0x000dc00001097983 */ /* 0x000f240000100800 */
[----:B------:R-:W-:-:S04]  /*74a0*/  FADD R0, R0, R10 ;  /* 0x0000000a00007221 */ /* 0x000fc80000000000 */
[----:B------:R-:W-:-:S04]  /*74b0*/  FADD R0, R0, R11 ;  /* 0x0000000b00007221 */ /* 0x000fc80000000000 */
[----:B--2---:R-:W-:Y:S02]  /*74c0*/  FADD R0, R0, R129 ;  /* 0x0000008100007221 */ /* 0x004fe40000000000 */
[----:B------:R-:W2:Y:S02]  /*74d0*/  LDL.LU R129, [R1+0x15e0] ;  /* 0x0015e00001817983 */ /* 0x000ea40000300800 */
[----:B--2---:R-:W-:-:S04]  /*74e0*/  FADD R0, R0, R129 ;  /* 0x0000008100007221 */ /* 0x004fc80000000000 */
[----:B------:R-:W-:Y:S02]  /*74f0*/  FADD R0, R0, R130 ;  /* 0x0000008200007221 */ /* 0x000fe40000000000 */
[----:B------:R-:W2:Y:S02]  /*7500*/  LDL.LU R130, [R1+0x15dc] ;  /* 0x0015dc0001827983 */ /* 0x000ea40000300800 */
[----:B--2---:R-:W-:-:S04]  /*7510*/  FADD R0, R0, R130 ;  /* 0x0000008200007221 */ /* 0x004fc80000000000 */
[----:B------:R-:W-:Y:S02]  /*7520*/  FADD R0, R0, R131 ;  /* 0x0000008300007221 */ /* 0x000fe40000000000 */
[----:B------:R-:W2:Y:S02]  /*7530*/  LDL.LU R131, [R1+0x15d8] ;  /* 0x0015d80001837983 */ /* 0x000ea40000300800 */
[----:B--2---:R-:W-:-:S04]  /*7540*/  FADD R0, R0, R131 ;  /* 0x0000008300007221 */ /* 0x004fc80000000000 */
[----:B------:R-:W-:-:S04]  /*7550*/  FADD R0, R0, R135 ;  /* 0x0000008700007221 */ /* 0x000fc80000000000 */
[----:B------:R-:W-:-:S04]  /*7560*/  FADD R0, R0, R132 ;  /* 0x0000008400007221 */ /* 0x000fc80000000000 */
[----:B------:R-:W-:Y:S02]  /*7570*/  FADD R0, R0, R133 ;  /* 0x0000008500007221 */ /* 0x000fe40000000000 */
[----:B------:R-:W2:Y:S04]  /*7580*/  LDL.LU R133, [R1+0x15d4] ;  /* 0x0015d40001857983 */ /* 0x000ea80000300800 */
[----:B------:R0:W-:Y:S04]  /*7590*/  STL.64 [R1+0x15a8], R4 ;  /* 0x0015a80401007387 */ /* 0x0001e80000100a00 */
[----:B0-----:R-:W4:Y:S04]  /*75a0*/  LDL R4, [R1+0xdc4] ;  /* 0x000dc40001047983 */ /* 0x001f280000100800 */
[----:B------:R-:W4:Y:S01]  /*75b0*/  LDL R5, [R1+0xdb8] ;  /* 0x000db80001057983 */ /* 0x000f220000100800 */
[----:B--2---:R-:W-:-:S04]  /*75c0*/  FADD R0, R0, R133 ;  /* 0x0000008500007221 */ /* 0x004fc80000000000 */
[----:B------:R-:W-:Y:S02]  /*75d0*/  FADD R0, R0, R251 ;  /* 0x000000fb00007221 */ /* 0x000fe40000000000 */
[----:B------:R-:W2:Y:S02]  /*75e0*/  LDL.LU R251, [R1+0x15d0] ;  /* 0x0015d00001fb7983 */ /* 0x000ea40000300800 */
[----:B------:R-:W-:Y:S02]  /*75f0*/  FADD R0, R0, R12 ;  /* 0x0000000c00007221 */ /* 0x000fe40000000000 */
[----:B------:R-:W2:Y:S02]  /*7600*/  LDL.LU R12, [R1+0x15cc] ;  /* 0x0015cc00010c7983 */ /* 0x000ea40000300800 */
[----:B------:R-:W-:Y:S02]  /*7610*/  FADD R0, R0, R250 ;  /* 0x000000fa00007221 */ /* 0x000fe40000000000 */
[----:B------:R-:W2:Y:S02]  /*7620*/  LDL.LU R250, [R1+0x15c8] ;  /* 0x0015c80001fa7983 */ /* 0x000ea40000300800 */
[----:B------:R-:W-:-:S02]  /*7630*/  FADD R0, R0, R2 ;  /* 0x0000000200007221 */ /* 0x000fc40000000000 */
[----:B------:R-:W2:Y:S02]  /*7640*/  LDL.LU R2, [R1+0x15c4] ;  /* 0x0015c40001027983 */ /* 0x000ea40000300800 */
[----:B------:R-:W-:Y:S02]  /*7650*/  FADD R0, R0, R252 ;  /* 0x000000fc00007221 */ /* 0x000fe40000000000 */
[----:B------:R-:W2:Y:S02]  /*7660*/  LDL.LU R252, [R1+0x15c0] ;  /* 0x0015c00001fc7983 */ /* 0x000ea40000300800 */
[----:B---3--:R-:W-:-:S04]  /*7670*/  FADD R0, R0, R8 ;  /* 0x0000000800007221 */ /* 0x008fc80000000000 */
[----:B----4-:R-:W-:Y:S02]  /*7680*/  FADD R0, R0, R9 ;  /* 0x0000000900007221 */ /* 0x010fe40000000000 */
[----:B------:R-:W3:Y:S02]  /*7690*/  LDL.LU R9, [R1+0xcb8] ;  /* 0x000cb80001097983 */ /* 0x000ee40000300800 */
[----:B------:R-:W-:-:S04]  /*76a0*/  FADD R0, R0, R4 ;  /* 0x0000000400007221 */ /* 0x000fc80000000000 */
[----:B------:R-:W-:-:S04]  /*76b0*/  FADD R0, R0, R5 ;  /* 0x0000000500007221 */ /* 0x000fc80000000000 */
[----:B------:R-:W-:-:S04]  /*76c0*/  FADD R0, R0, R125 ;  /* 0x0000007d00007221 */ /* 0x000fc80000000000 */
[----:B------:R-:W-:Y:S01]  /*76d0*/  FADD R0, R0, R126 ;  /* 0x0000007e00007221 */ /* 0x000fe20000000000 */
[----:B------:R-:W-:Y:S01]  /*76e0*/  MOV R8, R158 ;  /* 0x0000009e00087202 */ /* 0x000fe20000000f00 */
[----:B------:R-:W4:Y:S02]  /*76f0*/  LDL.LU R126, [R1+0xc94] ;  /* 0x000c9400017e7983 */ /* 0x000f240000300800 */
[----:B------:R-:W-:Y:S01]  /*7700*/  FADD R0, R0, R127 ;  /* 0x0000007f00007221 */ /* 0x000fe20000000000 */
[----:B------:R-:W-:Y:S01]  /*7710*/  MOV R4, R103 ;  /* 0x0000006700047202 */ /* 0x000fe20000000f00 */
[----:B------:R-:W4:Y:S02]  /*7720*/  LDL.LU R127, [R1+0xc88] ;  /* 0x000c8800017f7983 */ /* 0x000f240000300800 */
[----:B------:R-:W-:Y:S01]  /*7730*/  FADD R0, R0, R121 ;  /* 0x0000007900007221 */ /* 0x000fe20000000000 */
[----:B------:R-:W-:Y:S01]  /*7740*/  MOV R5, R161 ;  /* 0x000000a100057202 */ /* 0x000fe20000000f00 */
[----:B------:R-:W4:Y:S02]  /*7750*/  LDL.LU R103, [R1+0x10cc] ;  /* 0x0010cc0001677983 */ /* 0x000f240000300800 */
[----:B------:R-:W-:-:S02]  /*7760*/  FADD R0, R0, R118 ;  /* 0x0000007600007221 */ /* 0x000fc40000000000 */
[----:B------:R-:W4:Y:S04]  /*7770*/  LDL.LU R118, [R1+0xccc] ;  /* 0x000ccc0001767983 */ /* 0x000f280000300800 */
[----:B------:R-:W4:Y:S04]  /*7780*/  LDL.LU R161, [R1+0x10c0] ;  /* 0x0010c00001a17983 */ /* 0x000f280000300800 */
[----:B------:R-:W4:Y:S01]  /*7790*/  LDL.LU R158, [R1+0x10c4] ;  /* 0x0010c400019e7983 */ /* 0x000f220000300800 */
[----:B--2---:R-:W-:-:S04]  /*77a0*/  FADD R0, R0, R252 ;  /* 0x000000fc00007221 */ /* 0x004fc80000000000 */
[----:B------:R-:W-:-:S04]  /*77b0*/  FADD R0, R0, R2 ;  /* 0x0000000200007221 */ /* 0x000fc80000000000 */
[----:B------:R-:W-:Y:S02]  /*77c0*/  FADD R0, R0, R119 ;  /* 0x0000007700007221 */ /* 0x000fe40000000000 */
[----:B------:R-:W4:Y:S04]  /*77d0*/  LDL.LU R119, [R1+0xcc0] ;  /* 0x000cc00001777983 */ /* 0x000f280000300800 */
[----:B---3--:R0:W-:Y:S04]  /*77e0*/  STL.64 [R1+0x98], R8 ;  /* 0x0000980801007387 */ /* 0x0081e80000100a00 */
[----:B0-----:R-:W2:Y:S04]  /*77f0*/  LDL.LU R9, [R1+0xc98] ;  /* 0x000c980001097983 */ /* 0x001ea80000300800 */
[----:B----4-:R0:W-:Y:S04]  /*7800*/  STL.64 [R1+0x90], R118 ;  /* 0x0000907601007387 */ /* 0x0101e80000100a00 */
[----:B0-----:R-:W3:Y:S01]  /*7810*/  LDL.LU R119, [R1+0xca0] ;  /* 0x000ca00001777983 */ /* 0x001ee20000300800 */
[----:B------:R-:W-:-:S02]  /*7820*/  MOV R118, R105 ;  /* 0x0000006900767202 */ /* 0x000fc40000000f00 */
[----:B------:R-:W-:Y:S01]  /*7830*/  MOV R8, R156 ;  /* 0x0000009c00087202 */ /* 0x000fe20000000f00 */
[----:B------:R-:W-:Y:S04]  /*7840*/  STL.64 [R1+0x88], R4 ;  /* 0x0000880401007387 */ /* 0x000fe80000100a00 */
[----:B--2---:R0:W-:Y:S04]  /*7850*/  STL.64 [R1+0xb8], R8 ;  /* 0x0000b80801007387 */ /* 0x0041e80000100a00 */
[----:B------:R1:W-:Y:S04]  /*7860*/  STL.64 [R1+0xc8], R126 ;  /* 0x0000c87e01007387 */ /* 0x0003e80000100a00 */
[----:B------:R-:W2:Y:S04]  /*7870*/  LDL.LU R105, [R1+0x10b0] ;  /* 0x0010b00001697983 */ /* 0x000ea80000300800 */
[----:B0-----:R-:W4:Y:S04]  /*7880*/  LDL.LU R9, [R1+0xc78] ;  /* 0x000c780001097983 */ /* 0x001f280000300800 */
[----:B---3--:R0:W-:Y:S01]  /*7890*/  STL.64 [R1+0xb0], R118 ;  /* 0x0000b07601007387 */ /* 0x0081e20000100a00 */
[----:B------:R-:W-:-:S02]  /*78a0*/  MOV R4, R104 ;  /* 0x0000006800047202 */ /* 0x000fc40000000f00 */
[----:B------:R-:W-:Y:S01]  /*78b0*/  MOV R5, R159 ;  /* 0x0000009f00057202 */ /* 0x000fe20000000f00 */
[----:B-1----:R-:W3:Y:S01]  /*78c0*/  LDL.LU R126, [R1+0xc54] ;  /* 0x000c5400017e7983 */ /* 0x002ee20000300800 */
[----:B------:R-:W-:-:S03]  /*78d0*/  MOV R8, R154 ;  /* 0x0000009a00087202 */ /* 0x000fc60000000f00 */
[----:B------:R-:W3:Y:S04]  /*78e0*/  LDL.LU R127, [R1+0xc48] ;  /* 0x000c4800017f7983 */ /* 0x000ee80000300800 */
[----:B0-----:R-:W2:Y:S04]  /*78f0*/  LDL.LU R119, [R1+0xc80] ;  /* 0x000c800001777983 */ /* 0x001ea80000300800 */
[----:B------:R0:W-:Y:S01]  /*7900*/  STL.64 [R1+0xa0], R4 ;  /* 0x0000a00401007387 */ /* 0x0001e20000100a00 */
[----:B------:R-:W-:-:S03]  /*7910*/  MOV R118, R157 ;  /* 0x0000009d00767202 */ /* 0x000fc60000000f00 */
[----:B----4-:R1:W-:Y:S04]  /*7920*/  STL.64 [R1+0xd8], R8 ;  /* 0x0000d80801007387 */ /* 0x0103e80000100a00 */
[----:B------:R-:W4:Y:S04]  /*7930*/  LDL.LU R104, [R1+0x10b8] ;  /* 0x0010b80001687983 */ /* 0x000f280000300800 */
[----:B0-----:R-:W4:Y:S04]  /*7940*/  LDL.LU R4, [R1+0xc9c] ;  /* 0x000c9c0001047983 */ /* 0x001f280000300800 */
[----:B------:R-:W4:Y:S04]  /*7950*/  LDL.LU R5, [R1+0xc90] ;  /* 0x000c900001057983 */ /* 0x000f280000300800 */
[----:B-1----:R-:W4:Y:S04]  /*7960*/  LDL.LU R9, [R1+0xc58] ;  /* 0x000c580001097983 */ /* 0x002f280000300800 */
[----:B------:R-:W4:Y:S04]  /*7970*/  LDL.LU R159, [R1+0x10bc] ;  /* 0x0010bc00019f7983 */ /* 0x000f280000300800 */
[----:B------:R-:W4:Y:S04]  /*7980*/  LDL.LU R156, [R1+0x10b4] ;  /* 0x0010b400019c7983 */ /* 0x000f280000300800 */
[----:B------:R-:W4:Y:S04]  /*7990*/  LDL.LU R157, [R1+0x10e0] ;  /* 0x0010e000019d7983 */ /* 0x000f280000300800 */
[----:B------:R-:W4:Y:S04]  /*79a0*/  LDL.LU R154, [R1+0x10e4] ;  /* 0x0010e400019a7983 */ /* 0x000f280000300800 */
[----:B--2---:R0:W-:Y:S04]  /*79b0*/  STL.64 [R1+0xd0], R118 ;  /* 0x0000d07601007387 */ /* 0x0041e80000100a00 */
[----:B0-----:R-:W2:Y:S01]  /*79c0*/  LDL.LU R119, [R1+0xc60] ;  /* 0x000c600001777983 */ /* 0x001ea20000300800 */
[----:B------:R-:W-:-:S02]  /*79d0*/  MOV R118, R109 ;  /* 0x0000006d00767202 */ /* 0x000fc40000000f00 */
[----:B------:R-:W-:Y:S01]  /*79e0*/  MOV R8, R152 ;  /* 0x0000009800087202 */ /* 0x000fe20000000f00 */
[----:B---3--:R-:W-:Y:S04]  /*79f0*/  STL.64 [R1+0x108], R126 ;  /* 0x0001087e01007387 */ /* 0x008fe80000100a00 */
[----:B----4-:R0:W-:Y:S04]  /*7a00*/  STL.64 [R1+0xc0], R4 ;  /* 0x0000c00401007387 */ /* 0x0101e80000100a00 */
[----:B------:R-:W3:Y:S04]  /*7a10*/  LDL.LU R109, [R1+0x10d0] ;  /* 0x0010d000016d7983 */ /* 0x000ee80000300800 */
[----:B------:R-:W4:Y:S01]  /*7a20*/  LDL.LU R152, [R1+0x10d4] ;  /* 0x0010d40001987983 */ /* 0x000f220000300800 */
[----:B0-----:R-:W-:-:S02]  /*7a30*/  MOV R4, R155 ;  /* 0x0000009b00047202 */ /* 0x001fc40000000f00 */
[----:B------:R-:W-:Y:S01]  /*7a40*/  MOV R5, R108 ;  /* 0x0000006c00057202 */ /* 0x000fe20000000f00 */
[----:B------:R0:W-:Y:S04]  /*7a50*/  STL.64 [R1+0xf8], R8 ;  /* 0x0000f80801007387 */ /* 0x0001e80000100a00 */
[----:B------:R1:W-:Y:S04]  /*7a60*/  STL.64 [R1+0xe0], R4 ;  /* 0x0000e00401007387 */ /* 0x0003e80000100a00 */
[----:B------:R-:W3:Y:S04]  /*7a70*/  LDL.LU R108, [R1+0x10d8] ;  /* 0x0010d800016c7983 */ /* 0x000ee80000300800 */
[----:B0-----:R-:W4:Y:S04]  /*7a80*/  LDL.LU R9, [R1+0xc38] ;  /* 0x000c380001097983 */ /* 0x001f280000300800 */
[----:B-1----:R-:W3:Y:S04]  /*7a90*/  LDL.LU R4, [R1+0xc5c] ;  /* 0x000c5c0001047983 */ /* 0x002ee80000300800 */
[----:B------:R-:W3:Y:S04]  /*7aa0*/  LDL.LU R5, [R1+0xc50] ;  /* 0x000c500001057983 */ /* 0x000ee80000300800 */
[----:B--2---:R0:W-:Y:S04]  /*7ab0*/  STL.64 [R1+0xf0], R118 ;  /* 0x0000f07601007387 */ /* 0x0041e80000100a00 */
[----:B------:R-:W2:Y:S04]  /*7ac0*/  LDL.LU R155, [R1+0x10dc] ;  /* 0x0010dc00019b7983 */ /* 0x000ea80000300800 */
[----:B0-----:R-:W2:Y:S01]  /*7ad0*/  LDL.LU R119, [R1+0xc40] ;  /* 0x000c400001777983 */ /* 0x001ea20000300800 */
[----:B------:R-:W-:-:S02]  /*7ae0*/  MOV R118, R153 ;  /* 0x0000009900767202 */ /* 0x000fc40000000f00 */
[----:B------:R-:W-:Y:S01]  /*7af0*/  MOV R8, R150 ;  /* 0x0000009600087202 */ /* 0x000fe20000000f00 */
[----:B------:R-:W2:Y:S04]  /*7b00*/  LDL.LU R153, [R1+0x1100] ;  /* 0x0011000001997983 */ /* 0x000ea80000300800 */
[----:B------:R-:W2:Y:S04]  /*7b10*/  LDL.LU R150, [R1+0x1104] ;  /* 0x0011040001967983 */ /* 0x000ea80000300800 */
[----:B----4-:R0:W-:Y:S04]  /*7b20*/  STL.64 [R1+0x118], R8 ;  /* 0x0001180801007387 */ /* 0x0101e80000100a00 */
[----:B---3--:R1:W-:Y:S04]  /*7b30*/  STL.64 [R1+0x100], R4 ;  /* 0x0001000401007387 */ /* 0x0083e80000100a00 */
[----:B0-----:R-:W3:Y:S01]  /*7b40*/  LDL.LU R9, [R1+0xc18] ;  /* 0x000c180001097983 */ /* 0x001ee20000300800 */
[----:B-1----:R-:W-:-:S02]  /*7b50*/  MOV R4, R151 ;  /* 0x0000009700047202 */ /* 0x002fc40000000f00 */
[----:B------:R-:W-:Y:S01]  /*7b60*/  MOV R5, R112 ;  /* 0x0000007000057202 */ /* 0x000fe20000000f00 */
[----:B------:R-:W4:Y:S04]  /*7b70*/  LDL.LU R151, [R1+0x10fc] ;  /* 0x0010fc0001977983 */ /* 0x000f280000300800 */
[----:B------:R0:W-:Y:S04]  /*7b80*/  STL.64 [R1+0x120], R4 ;  /* 0x0001200401007387 */ /* 0x0001e80000100a00 */
[----:B--2---:R1:W-:Y:S04]  /*7b90*/  STL.64 [R1+0x110], R118 ;  /* 0x0001107601007387 */ /* 0x0043e80000100a00 */
[----:B0-----:R-:W2:Y:S04]  /*7ba0*/  LDL.LU R4, [R1+0xc1c] ;  /* 0x000c1c0001047983 */ /* 0x001ea80000300800 */
[----:B------:R-:W2:Y:S04]  /*7bb0*/  LDL.LU R5, [R1+0xc10] ;  /* 0x000c100001057983 */ /* 0x000ea80000300800 */
[----:B-1----:R-:W3:Y:S01]  /*7bc0*/  LDL.LU R119, [R1+0xc20] ;  /* 0x000c200001777983 */ /* 0x002ee20000300800 */
[----:B------:R-:W-:-:S02]  /*7bd0*/  MOV R118, R113 ;  /* 0x0000007100767202 */ /* 0x000fc40000000f00 */
[----:B------:R-:W-:Y:S01]  /*7be0*/  MOV R8, R148 ;  /* 0x0000009400087202 */ /* 0x000fe20000000f00 */
[----:B------:R-:W4:Y:S04]  /*7bf0*/  LDL.LU R112, [R1+0x10f8] ;  /* 0x0010f80001707983 */ /* 0x000f280000300800 */
[----:B------:R-:W4:Y:S04]  /*7c00*/  LDL.LU R113, [R1+0x10f0] ;  /* 0x0010f00001717983 */ /* 0x000f280000300800 */
[----:B------:R-:W4:Y:S04]  /*7c10*/  LDL.LU R148, [R1+0x10f4] ;  /* 0x0010f40001947983 */ /* 0x000f280000300800 */
[----:B------:R-:W4:Y:S04]  /*7c20*/  LDL.LU R115, [R1+0x112c] ;  /* 0x00112c0001737983 */ /* 0x000f280000300800 */
[----:B------:R-:W4:Y:S04]  /*7c30*/  LDL.LU R125, [R1+0xb80] ;  /* 0x000b8000017d7983 */ /* 0x000f280000300800 */
[----:B------:R-:W4:Y:S01]  /*7c40*/  LDL.LU R127, [R1+0xc00] ;  /* 0x000c0000017f7983 */ /* 0x000f220000300800 */
[----:B------:R-:W-:-:S03]  /*7c50*/  MOV R126, R149 ;  /* 0x00000095007e7202 */ /* 0x000fc60000000f00 */
[----:B------:R-:W4:Y:S01]  /*7c60*/  LDL.LU R121, [R1+0xbc8] ;  /* 0x000bc80001797983 */ /* 0x000f220000300800 */
[----:B------:R-:W-:-:S03]  /*7c70*/  FADD R0, R0, R250 ;  /* 0x000000fa00007221 */ /* 0x000fc60000000000 */
[----:B------:R-:W4:Y:S04]  /*7c80*/  LDL.LU R149, [R1+0x1120] ;  /* 0x0011200001957983 */ /* 0x000f280000300800 */
[----:B---3--:R0:W-:Y:S04]  /*7c90*/  STL.64 [R1+0x130], R118 ;  /* 0x0001307601007387 */ /* 0x0081e80000100a00 */
[----:B------:R1:W-:Y:S04]  /*7ca0*/  STL.64 [R1+0x138], R8 ;  /* 0x0001380801007387 */ /* 0x0003e80000100a00 */
[----:B--2---:R2:W-:Y:S04]  /*7cb0*/  STL.64 [R1+0x140], R4 ;  /* 0x0001400401007387 */ /* 0x0045e80000100a00 */
[----:B0-----:R-:W3:Y:S04]  /*7cc0*/  LDL.LU R118, [R1+0xc14] ;  /* 0x000c140001767983 */ /* 0x001ee80000300800 */
[----:B-1----:R-:W3:Y:S01]  /*7cd0*/  LDL.LU R9, [R1+0xbf8] ;  /* 0x000bf80001097983 */ /* 0x002ee20000300800 */
[----:B--2---:R-:W-:-:S03]  /*7ce0*/  MOV R4, R147 ;  /* 0x0000009300047202 */ /* 0x004fc60000000f00 */
[----:B------:R-:W2:Y:S01]  /*7cf0*/  LDL.LU R119, [R1+0xc08] ;  /* 0x000c080001777983 */ /* 0x000ea20000300800 */
[----:B------:R-:W-:Y:S02]  /*7d00*/  MOV R5, R116 ;  /* 0x0000007400057202 */ /* 0x000fe40000000f00 */
[----:B------:R-:W-:Y:S01]  /*7d10*/  MOV R8, R146 ;  /* 0x0000009200087202 */ /* 0x000fe20000000f00 */
[----:B----4-:R0:W-:Y:S04]  /*7d20*/  STL.64 [R1+0x1d0], R124 ;  /* 0x0001d07c01007387 */ /* 0x0101e80000100a00 */
[----:B------:R1:W-:Y:S04]  /*7d30*/  STL.64 [R1+0x160], R4 ;  /* 0x0001600401007387 */ /* 0x0003e80000100a00 */
[----:B------:R4:W-:Y:S04]  /*7d40*/  STL.64 [R1+0x150], R126 ;  /* 0x0001507e01007387 */ /* 0x0009e80000100a00 */
[----:B0-----:R-:W2:Y:S04]  /*7d50*/  LDL.LU R125, [R1+0x15a0] ;  /* 0x0015a000017d7983 */ /* 0x001ea80000300800 */
[----:B-1----:R-:W2:Y:S04]  /*7d60*/  LDL.LU R4, [R1+0xbdc] ;  /* 0x000bdc0001047983 */ /* 0x002ea80000300800 */
[----:B------:R-:W2:Y:S04]  /*7d70*/  LDL.LU R5, [R1+0xbd0] ;  /* 0x000bd00001057983 */ /* 0x000ea80000300800 */
[----:B----4-:R-:W4:Y:S01]  /*7d80*/  LDL.LU R127, [R1+0xbe0] ;  /* 0x000be000017f7983 */ /* 0x010f220000300800 */
[----:B------:R-:W-:-:S03]  /*7d90*/  FADD R0, R0, R12 ;  /* 0x0000000c00007221 */ /* 0x000fc60000000000 */
[----:B------:R-:W-:Y:S04]  /*7da0*/  STL.64 [R1+0x188], R120 ;  /* 0x0001887801007387 */ /* 0x000fe80000100a00 */
[----:B------:R-:W4:Y:S04]  /*7db0*/  LDL.LU R146, [R1+0x1124] ;  /* 0x0011240001927983 */ /* 0x000f280000300800 */
[----:B------:R-:W4:Y:S04]  /*7dc0*/  LDL.LU R116, [R1+0x1118] ;  /* 0x0011180001747983 */ /* 0x000f280000300800 */
[----:B------:R-:W4:Y:S04]  /*7dd0*/  LDL.LU R147, [R1+0x111c] ;  /* 0x00111c0001937983 */ /* 0x000f280000300800 */
[----:B------:R-:W4:Y:S04]  /*7de0*/  LDL.LU R124, [R1+0x1158] ;  /* 0x00115800017c7983 */ /* 0x000f280000300800 */
[----:B---3--:R0:W-:Y:S04]  /*7df0*/  STL.64 [R1+0x158], R8 ;  /* 0x0001580801007387 */ /* 0x0081e80000100a00 */
[----:B--2---:R1:W-:Y:S04]  /*7e00*/  STL.64 [R1+0x180], R4 ;  /* 0x0001800401007387 */ /* 0x0043e80000100a00 */
[----:B0-----:R-:W2:Y:S01]  /*7e10*/  LDL.LU R9, [R1+0xbd8] ;  /* 0x000bd80001097983 */ /* 0x001ea20000300800 */
[----:B------:R-:W-:-:S02]  /*7e20*/  MOV R126, R117 ;  /* 0x00000075007e7202 */ /* 0x000fc40000000f00 */
[----:B------:R-:W-:Y:S01]  /*7e30*/  MOV R8, R144 ;  /* 0x0000009000087202 */ /* 0x000fe20000000f00 */
[----:B------:R-:W-:Y:S01]  /*7e40*/  FADD R0, R0, R251 ;  /* 0x000000fb00007221 */ /* 0x000fe20000000000 */
[----:B------:R-:W-:Y:S01]  /*7e50*/  STL.64 [R1+0x148], R118 ;  /* 0x0001487601007387 */ /* 0x000fe20000100a00 */
[----:B-1----:R-:W-:-:S03]  /*7e60*/  MOV R4, R143 ;  /* 0x0000008f00047202 */ /* 0x002fc60000000f00 */
[----:B------:R-:W3:Y:S01]  /*7e70*/  LDL.LU R121, [R1+0x15b0] ;  /* 0x0015b00001797983 */ /* 0x000ee20000300800 */
[----:B------:R-:W-:-:S03]  /*7e80*/  MOV R5, R122 ;  /* 0x0000007a00057202 */ /* 0x000fc60000000f00 */
[----:B----4-:R0:W-:Y:S04]  /*7e90*/  STL.64 [R1+0x170], R126 ;  /* 0x0001707e01007387 */ /* 0x0101e80000100a00 */
[----:B------:R1:W-:Y:S04]  /*7ea0*/  STL.64 [R1+0x1a0], R4 ;  /* 0x0001a00401007387 */ /* 0x0003e80000100a00 */
[----:B------:R-:W4:Y:S04]  /*7eb0*/  LDL.LU R117, [R1+0x1110] ;  /* 0x0011100001757983 */ /* 0x000f280000300800 */
[----:B0-----:R-:W4:Y:S04]  /*7ec0*/  LDL.LU R127, [R1+0xbc0] ;  /* 0x000bc000017f7983 */ /* 0x001f280000300800 */
[----:B-1----:R-:W3:Y:S04]  /*7ed0*/  LDL.LU R4, [R1+0xb9c] ;  /* 0x000b9c0001047983 */ /* 0x002ee80000300800 */
[----:B------:R-:W3:Y:S04]  /*7ee0*/  LDL.LU R5, [R1+0xb90] ;  /* 0x000b900001057983 */ /* 0x000ee80000300800 */
[----:B------:R-:W4:Y:S04]  /*7ef0*/  LDL.LU R144, [R1+0x1114] ;  /* 0x0011140001907983 */ /* 0x000f280000300800 */
[----:B------:R-:W4:Y:S04]  /*7f00*/  LDL.LU R120, [R1+0x1138] ;  /* 0x0011380001787983 */ /* 0x000f280000300800 */
[----:B--2---:R0:W-:Y:S01]  /*7f10*/  STL.64 [R1+0x178], R8 ;  /* 0x0001780801007387 */ /* 0x0041e20000100a00 */
[----:B------:R-:W-:-:S03]  /*7f20*/  FADD R0, R0, R13 ;  /* 0x0000000d00007221 */ /* 0x000fc60000000000 */
[----:B------:R-:W2:Y:S04]  /*7f30*/  LDL.LU.64 R118, [R1+0x15b8] ;  /* 0x0015b80001767983 */ /* 0x000ea80000300a00 */
[----:B------:R-:W2:Y:S04]  /*7f40*/  LDL.LU R143, [R1+0x113c] ;  /* 0x00113c00018f7983 */ /* 0x000ea80000300800 */
[----:B0-----:R-:W4:Y:S04]  /*7f50*/  LDL.LU R9, [R1+0xbb8] ;  /* 0x000bb80001097983 */ /* 0x001f280000300800 */
[----:B---3--:R0:W-:Y:S04]  /*7f60*/  STL.64 [R1+0x1c0], R4 ;  /* 0x0001c00401007387 */ /* 0x0081e80000100a00 */
[----:B0-----:R-:W3:Y:S01]  /*7f70*/  LDL.LU R4, [R1+0xb94] ;  /* 0x000b940001047983 */ /* 0x001ee20000300800 */
[----:B------:R-:W-:-:S02]  /*7f80*/  MOV R8, R142 ;  /* 0x0000008e00087202 */ /* 0x000fc40000000f00 */
[----:B------:R-:W-:Y:S02]  /*7f90*/  MOV R5, R141 ;  /* 0x0000008d00057202 */ /* 0x000fe40000000f00 */
[----:B------:R-:W-:Y:S01]  /*7fa0*/  MOV R126, R145 ;  /* 0x00000091007e7202 */ /* 0x000fe20000000f00 */
[----:B------:R-:W-:Y:S01]  /*7fb0*/  FADD R0, R0, R248 ;  /* 0x000000f800007221 */ /* 0x000fe20000000000 */
[----:B------:R-:W2:Y:S04]  /*7fc0*/  LDL.LU R145, [R1+0x1140] ;  /* 0x0011400001917983 */ /* 0x000ea80000300800 */
[----:B------:R-:W2:Y:S01]  /*7fd0*/  LDL.LU R142, [R1+0x1144] ;  /* 0x00114400018e7983 */ /* 0x000ea20000300800 */
[----:B------:R-:W-:-:S03]  /*7fe0*/  MOV R122, R121 ;  /* 0x00000079007a7202 */ /* 0x000fc60000000f00 */
[----:B------:R-:W2:Y:S04]  /*7ff0*/  LDL.LU R141, [R1+0x1160] ;  /* 0x00116000018d7983 */ /* 0x000ea80000300800 */
[----:B----4-:R0:W-:Y:S04]  /*8000*/  STL.64 [R1+0x198], R8 ;  /* 0x0001980801007387 */ /* 0x0101e80000100a00 */
[----:B---3--:R1:W-:Y:S04]  /*8010*/  STL.64 [R1+0x1c8], R4 ;  /* 0x0001c80401007387 */ /* 0x0083e80000100a00 */
[----:B0-----:R-:W3:Y:S04]  /*8020*/  LDL.LU R9, [R1+0xb98] ;  /* 0x000b980001097983 */ /* 0x001ee80000300800 */
[----:B------:R0:W-:Y:S04]  /*8030*/  STL.64 [R1+0x190], R126 ;  /* 0x0001907e01007387 */ /* 0x0001e80000100a00 */
[----:B-1----:R-:W4:Y:S01]  /*8040*/  LDL.LU.64 R4, [R1+0x15a8] ;  /* 0x0015a80001047983 */ /* 0x002f220000300a00 */
[----:B------:R-:W-:Y:S01]  /*8050*/  MOV R8, R140 ;  /* 0x0000008c00087202 */ /* 0x000fe20000000f00 */
[----:B------:R-:W-:-:S02]  /*8060*/  FADD R0, R0, R14 ;  /* 0x0000000e00007221 */ /* 0x000fc40000000000 */
[----:B--2---:R1:W-:Y:S04]  /*8070*/  STL.64 [R1+0x168], R118 ;  /* 0x0001687601007387 */ /* 0x0043e80000100a00 */
[----:B0-----:R-:W2:Y:S04]  /*8080*/  LDL.LU R126, [R1+0xbac] ;  /* 0x000bac00017e7983 */ /* 0x001ea80000300800 */
[----:B------:R-:W2:Y:S04]  /*8090*/  LDL.LU R127, [R1+0xba0] ;  /* 0x000ba000017f7983 */ /* 0x000ea80000300800 */
[----:B------:R-:W4:Y:S04]  /*80a0*/  LDL.LU R121, [R1+0x1130] ;  /* 0x0011300001797983 */ /* 0x000f280000300800 */
[----:B------:R-:W4:Y:S04]  /*80b0*/  LDL.LU R140, [R1+0x1134] ;  /* 0x00113400018c7983 */ /* 0x000f280000300800 */
[----:B---3--:R0:W-:Y:S01]  /*80c0*/  STL.64 [R1+0x1b8], R8 ;  /* 0x0001b80801007387 */ /* 0x0081e20000100a00 */
[----:B------:R-:W-:-:S03]  /*80d0*/  FADD R0, R0, R15 ;  /* 0x0000000f00007221 */ /* 0x000fc60000000000 */
[----:B-1----:R-:W3:Y:S04]  /*80e0*/  LDL.LU R118, [R1+0x1148] ;  /* 0x0011480001767983 */ /* 0x002ee80000300800 */
[----:B------:R-:W3:Y:S01]  /*80f0*/  LDL.LU R119, [R1+0x114c] ;  /* 0x00114c0001777983 */ /* 0x000ee20000300800 */
[----:B0-----:R-:W-:Y:S02]  /*8100*/  MOV R8, R139 ;  /* 0x0000008b00087202 */ /* 0x001fe40000000f00 */
[----:B------:R-:W-:Y:S01]  /*8110*/  MOV R9, R136 ;  /* 0x0000008800097202 */ /* 0x000fe20000000f00 */
[----:B--2---:R0:W-:Y:S04]  /*8120*/  STL.64 [R1+0x1b0], R126 ;  /* 0x0001b07e01007387 */ /* 0x0041e80000100a00 */
[----:B------:R1:W-:Y:S01]  /*8130*/  STL.64 [R1+0x1e0], R8 ;  /* 0x0001e00801007387 */ /* 0x0003e20000100a00 */
[----:B------:R-:W-:-:S03]  /*8140*/  FADD R0, R0, R249 ;  /* 0x000000f900007221 */ /* 0x000fc60000000000 */
[----:B------:R2:W-:Y:S04]  /*8150*/  STL.64 [R1+0x1a8], R122 ;  /* 0x0001a87a01007387 */ /* 0x0005e80000100a00 */
[----:B0-----:R-:W3:Y:S01]  /*8160*/  LDL.LU R127, [R1+0xb78] ;  /* 0x000b7800017f7983 */ /* 0x001ee20000300800 */
[----:B-1----:R-:W-:-:S03]  /*8170*/  MOV R8, R125 ;  /* 0x0000007d00087202 */ /* 0x002fc60000000f00 */
[----:B------:R-:W3:Y:S01]  /*8180*/  LDL.LU R139, [R1+0x115c] ;  /* 0x00115c00018b7983 */ /* 0x000ee20000300800 */
[----:B----4-:R-:W-:Y:S01]  /*8190*/  MOV R9, R4 ;  /* 0x0000000400097202 */ /* 0x010fe20000000f00 */
[----:B------:R-:W-:Y:S01]  /*81a0*/  FADD R0, R0, R246 ;  /* 0x000000f600007221 */ /* 0x000fe20000000000 */
[----:B------:R-:W-:Y:S01]  /*81b0*/  MOV R126, R138 ;  /* 0x0000008a007e7202 */ /* 0x000fe20000000f00 */
[----:B--2---:R-:W2:Y:S04]  /*81c0*/  LDL.LU R122, [R1+0x1168] ;  /* 0x00116800017a7983 */ /* 0x004ea80000300800 */
[----:B------:R0:W-:Y:S01]  /*81d0*/  STL.64 [R1+0x1f0], R8 ;  /* 0x0001f00801007387 */ /* 0x0001e20000100a00 */
[----:B------:R-:W-:Y:S01]  /*81e0*/  MOV R4, R5 ;  /* 0x0000000500047202 */ /* 0x000fe20000000f00 */
[----:B------:R-:W-:-:S02]  /*81f0*/  FADD R0, R0, R16 ;  /* 0x0000001000007221 */ /* 0x000fc40000000000 */
[----:B------:R-:W4:Y:S04]  /*8200*/  LDL.LU R123, [R1+0x116c] ;  /* 0x00116c00017b7983 */ /* 0x000f280000300800 */
[----:B------:R-:W4:Y:S04]  /*8210*/  LDL.LU R138, [R1+0x1164] ;  /* 0x00116400018a7983 */ /* 0x000f280000300800 */
[----:B0-----:R-:W3:Y:S01]  /*8220*/  LDL.LU.64 R8, [R1+0x1590] ;  /* 0x0015900001087983 */ /* 0x001ee20000300a00 */
[----:B------:R-:W-:Y:S02]  /*8230*/  MOV R5, R6 ;  /* 0x0000000600057202 */ /* 0x000fe40000000f00 */
[----:B------:R-:W-:Y:S01]  /*8240*/  MOV R6, R7 ;  /* 0x0000000700067202 */ /* 0x000fe20000000f00 */
[----:B------:R-:W4:Y:S01]  /*8250*/  LDL.LU R125, [R1+0x1150] ;  /* 0x00115000017d7983 */ /* 0x000f220000300800 */
[----:B------:R-:W-:-:S03]  /*8260*/  MOV R7, R137 ;  /* 0x0000008900077202 */ /* 0x000fc60000000f00 */
[----:B------:R0:W-:Y:S04]  /*8270*/  STL.64 [R1+0x1f8], R4 ;  /* 0x0001f80401007387 */ /* 0x0001e80000100a00 */
[----:B------:R3:W-:Y:S01]  /*8280*/  STL.64 [R1+0x200], R6 ;  /* 0x0002000601007387 */ /* 0x0007e20000100a00 */
[----:B------:R-:W-:-:S03]  /*8290*/  FADD R0, R0, R247 ;  /* 0x000000f700007221 */ /* 0x000fc60000000000 */
[----:B------:R-:W4:Y:S01]  /*82a0*/  LDL.LU R136, [R1+0x1154] ;  /* 0x0011540001887983 */ /* 0x000f220000300800 */
[----:B0-----:R-:W-:-:S03]  /*82b0*/  MOV R4, R3 ;  /* 0x0000000300047202 */ /* 0x001fc60000000f00 */
[----:B------:R-:W4:Y:S01]  /*82c0*/  LDL.LU R137, [R1+0x1180] ;  /* 0x0011800001897983 */ /* 0x000f220000300800 */
[----:B------:R-:W-:Y:S02]  /*82d0*/  MOV R5, R134 ;  /* 0x0000008600057202 */ /* 0x000fe40000000f00 */
[----:B---3--:R-:W-:Y:S02]  /*82e0*/  MOV R7, R8 ;  /* 0x0000000800077202 */ /* 0x008fe40000000f00 */
[----:B------:R-:W-:Y:S01]  /*82f0*/  MOV R6, R128 ;  /* 0x0000008000067202 */ /* 0x000fe20000000f00 */
[----:B------:R-:W-:Y:S01]  /*8300*/  FADD R0, R0, R17 ;  /* 0x0000001100007221 */ /* 0x000fe20000000000 */
[----:B------:R-:W-:Y:S01]  /*8310*/  MOV R8, R9 ;  /* 0x0000000900087202 */ /* 0x000fe20000000f00 */
[----:B------:R0:W-:Y:S01]  /*8320*/  STL.64 [R1+0x208], R4 ;  /* 0x0002080401007387 */ /* 0x0001e20000100a00 */
[----:B------:R-:W-:Y:S02]  /*8330*/  MOV R9, R10 ;  /* 0x0000000a00097202 */ /* 0x000fe40000000f00 */
[----:B------:R-:W-:Y:S01]  /*8340*/  MOV R10, R11 ;  /* 0x0000000b000a7202 */ /* 0x000fe20000000f00 */
[----:B------:R1:W-:Y:S04]  /*8350*/  STL.64 [R1+0x1d8], R126 ;  /* 0x0001d87e01007387 */ /* 0x0003e80000100a00 */
[----:B------:R-:W3:Y:S04]  /*8360*/  LDL.LU R11, [R1+0xd80] ;  /* 0x000d8000010b7983 */ /* 0x000ee80000300800 */
[----:B0-----:R-:W2:Y:S04]  /*8370*/  LDL.LU R5, [R1+0xd78] ;  /* 0x000d780001057983 */ /* 0x001ea80000300800 */
[----:B------:R0:W-:Y:S01]  /*8380*/  STL.64 [R1+0x210], R6 ;  /* 0x0002100601007387 */ /* 0x0001e20000100a00 */
[----:B------:R-:W-:Y:S01]  /*8390*/  MOV R4, R129 ;  /* 0x0000008100047202 */ /* 0x000fe20000000f00 */
[----:B------:R-:W-:-:S02]  /*83a0*/  FADD R0, R0, R244 ;  /* 0x000000f400007221 */ /* 0x000fc40000000000 */
[----:B------:R4:W-:Y:S04]  /*83b0*/  STL.64 [R1+0x218], R8 ;  /* 0x0002180801007387 */ /* 0x0009e80000100a00 */
[----:B-1----:R-:W4:Y:S04]  /*83c0*/  LDL.LU.64 R126, [R1+0x1598] ;  /* 0x00159800017e7983 */ /* 0x002f280000300a00 */
[----:B0-----:R-:W4:Y:S01]  /*83d0*/  LDL.LU R7, [R1+0xd70] ;  /* 0x000d700001077983 */ /* 0x001f220000300800 */
[----:B------:R-:W-:-:S03]  /*83e0*/  FADD R0, R0, R18 ;  /* 0x0000001200007221 */ /* 0x000fc60000000000 */
[----:B------:R-:W4:Y:S04]  /*83f0*/  LDL.LU R3, [R1+0x1184] ;  /* 0x0011840001037983 */ /* 0x000f280000300800 */
[----:B------:R-:W4:Y:S04]  /*8400*/  LDL.LU R128, [R1+0x1178] ;  /* 0x0011780001807983 */ /* 0x000f280000300800 */
[----:B------:R-:W4:Y:S04]  /*8410*/  LDL.LU R134, [R1+0x117c] ;  /* 0x00117c0001867983 */ /* 0x000f280000300800 */
[----:B---3--:R0:W-:Y:S04]  /*8420*/  STL.64 [R1+0x220], R10 ;  /* 0x0002200a01007387 */ /* 0x0081e80000100a00 */
[----:B--2---:R1:W-:Y:S01]  /*8430*/  STL.64 [R1+0x228], R4 ;  /* 0x0002280401007387 */ /* 0x0043e20000100a00 */
[----:B------:R-:W-:Y:S01]  /*8440*/  MOV R6, R130 ;  /* 0x0000008200067202 */ /* 0x000fe20000000f00 */
[----:B------:R-:W-:Y:S01]  /*8450*/  FADD R0, R0, R19 ;  /* 0x0000001300007221 */ /* 0x000fe20000000000 */
[----:B----4-:R-:W-:Y:S01]  /*8460*/  MOV R8, R131 ;  /* 0x0000008300087202 */ /* 0x010fe20000000f00 */
[----:B------:R-:W2:Y:S04]  /*8470*/  LDL.LU R129, [R1+0x1170] ;  /* 0x0011700001817983 */ /* 0x000ea80000300800 */
[----:B0-----:R-:W3:Y:S04]  /*8480*/  LDL.LU R11, [R1+0xda0] ;  /* 0x000da000010b7983 */ /* 0x001ee80000300800 */
[----:B-1----:R-:W4:Y:S01]  /*8490*/  LDL.LU R5, [R1+0xd98] ;  /* 0x000d980001057983 */ /* 0x002f220000300800 */
[----:B------:R-:W-:Y:S01]  /*84a0*/  FADD R0, R0, R245 ;  /* 0x000000f500007221 */ /* 0x000fe20000000000 */
[----:B------:R-:W-:-:S02]  /*84b0*/  MOV R9, R135 ;  /* 0x0000008700097202 */ /* 0x000fc40000000f00 */
[----:B------:R0:W-:Y:S01]  /*84c0*/  STL.64 [R1+0x230], R6 ;  /* 0x0002300601007387 */ /* 0x0001e20000100a00 */
[----:B------:R-:W-:Y:S01]  /*84d0*/  FADD R0, R0, R242 ;  /* 0x000000f200007221 */ /* 0x000fe20000000000 */
[----:B------:R-:W-:Y:S02]  /*84e0*/  MOV R10, R132 ;  /* 0x00000084000a7202 */ /* 0x000fe40000000f00 */
[----:B------:R1:W-:Y:S01]  /*84f0*/  STL.64 [R1+0x238], R8 ;  /* 0x0002380801007387 */ /* 0x0003e20000100a00 */
[----:B------:R-:W-:Y:S01]  /*8500*/  FADD R0, R0, R20 ;  /* 0x0000001400007221 */ /* 0x000fe20000000000 */
[----:B------:R-:W-:Y:S02]  /*8510*/  MOV R4, R133 ;  /* 0x0000008500047202 */ /* 0x000fe40000000f00 */
[----:B------:R1:W-:Y:S01]  /*8520*/  STL.64 [R1+0x1e8], R126 ;  /* 0x0001e87e01007387 */ /* 0x0003e20000100a00 */
[----:B------:R-:W-:-:S03]  /*8530*/  FADD R0, R0, R243 ;  /* 0x000000f300007221 */ /* 0x000fc60000000000 */
[----:B0-----:R-:W2:Y:S04]  /*8540*/  LDL.LU R6, [R1+0xd9c] ;  /* 0x000d9c0001067983 */ /* 0x001ea80000300800 */
[----:B------:R-:W2:Y:S01]  /*8550*/  LDL.LU R7, [R1+0xd90] ;  /* 0x000d900001077983 */ /* 0x000ea20000300800 */
[----:B------:R-:W-:-:S03]  /*8560*/  FADD R0, R0, R21 ;  /* 0x0000001500007221 */ /* 0x000fc60000000000 */
[----:B-1----:R-:W2:Y:S04]  /*8570*/  LDL.LU R8, [R1+0xd94] ;  /* 0x000d940001087983 */ /* 0x002ea80000300800 */
        /* <DEDUP_REMOVED lines=15> */
[----:B------:R-:W-:-:S04]  /*8670*/  FADD R0, R0, R25 ;  /* 0x0000001900007221 */ /* 0x000fc80000000000 */
        /* <DEDUP_REMOVED lines=24> */
[----:B------:R-:W-:Y:S01]  /*8800*/  FADD R0, R0, R224 ;  /* 0x000000e000007221 */ /* 0x000fe20000000000 */
[----:B---3--:R0:W-:Y:S04]  /*8810*/  STL.64 [R1+0x240], R10 ;  /* 0x0002400a01007387 */ /* 0x0081e80000100a00 */
[----:B----4-:R1:W-:Y:S04]  /*8820*/  STL.64 [R1+0x248], R4 ;  /* 0x0002480401007387 */ /* 0x0103e80000100a00 */
[----:B0-----:R-:W3:Y:S04]  /*8830*/  LDL.LU R10, [R1+0xd8c] ;  /* 0x000d8c00010a7983 */ /* 0x001ee80000300800 */
[----:B------:R-:W3:Y:S04]  /*8840*/  LDL.LU R11, [R1+0xdc0] ;  /* 0x000dc000010b7983 */ /* 0x000ee80000300800 */
[----:B-1----:R-:W4:Y:S04]  /*8850*/  LDL.LU R4, [R1+0xdc4] ;  /* 0x000dc40001047983 */ /* 0x002f280000300800 */
[----:B------:R-:W4:Y:S01]  /*8860*/  LDL.LU R5, [R1+0xdb8] ;  /* 0x000db80001057983 */ /* 0x000f220000300800 */
        /* <DEDUP_REMOVED lines=39> */
[----:B--2---:R0:W-:Y:S03]  /*8ae0*/  STL.64 [R1+0x250], R6 ;  /* 0x0002500601007387 */ /* 0x0041e60000100a00 */
[----:B------:R-:W-:Y:S01]  /*8af0*/  FADD R0, R0, R204 ;  /* 0x000000cc00007221 */ /* 0x000fe20000000000 */
[----:B------:R1:W-:Y:S03]  /*8b00*/  STL.64 [R1+0x258], R8 ;  /* 0x0002580801007387 */ /* 0x0003e60000100a00 */
[----:B------:R-:W-:Y:S01]  /*8b10*/  FADD R0, R0, R58 ;  /* 0x0000003a00007221 */ /* 0x000fe20000000000 */
[----:B0-----:R-:W2:Y:S04]  /*8b20*/  LDL.LU R6, [R1+0xdbc] ;  /* 0x000dbc0001067983 */ /* 0x001ea80000300800 */
[----:B------:R-:W2:Y:S01]  /*8b30*/  LDL.LU R7, [R1+0xdb0] ;  /* 0x000db00001077983 */ /* 0x000ea20000300800 */
[----:B------:R-:W-:-:S03]  /*8b40*/  FADD R0, R0, R59 ;  /* 0x0000003b00007221 */ /* 0x000fc60000000000 */
[----:B-1----:R-:W2:Y:S04]  /*8b50*/  LDL.LU R8, [R1+0xdb4] ;  /* 0x000db40001087983 */ /* 0x002ea80000300800 */
        /* <DEDUP_REMOVED lines=18> */
[----:B-1----:R-:W4:Y:S01]  /*8c80*/  LDL.LU R5, [R1+0xdd8] ;  /* 0x000dd80001057983 */ /* 0x002f220000300800 */
        /* <DEDUP_REMOVED lines=56> */
[----:B------:R-:W-:Y:S02]  /*9010*/  MOV R11, R252 ;  /* 0x000000fc000b7202 */ /* 0x000fe40000000f00 */
[----:B------:R-:W4:Y:S01]  /*9020*/  LDL.LU R252, [R1+0x1588] ;  /* 0x0015880001fc7983 */ /* 0x000f220000300800 */
[----:B------:R-:W-:Y:S01]  /*9030*/  FADD R0, R0, R94 ;  /* 0x0000005e00007221 */ /* 0x000fe20000000000 */
[----:B------:R-:W-:Y:S02]  /*9040*/  MOV R4, R2 ;  /* 0x0000000200047202 */ /* 0x000fe40000000f00 */
[----:B------:R-:W4:Y:S01]  /*9050*/  LDL.LU R2, [R1+0x1584] ;  /* 0x0015840001027983 */ /* 0x000f220000300800 */
[----:B------:R-:W-:-:S04]  /*9060*/  FADD R0, R0, R95 ;  /* 0x0000005f00007221 */ /* 0x000fc80000000000 */
[----:B------:R-:W-:Y:S01]  /*9070*/  FADD R0, R0, R169 ;  /* 0x000000a900007221 */ /* 0x000fe20000000000 */
[----:B--2---:R0:W-:Y:S03]  /*9080*/  STL.64 [R1+0x270], R6 ;  /* 0x0002700601007387 */ /* 0x0041e60000100a00 */
[----:B------:R-:W-:Y:S01]  /*9090*/  FADD R0, R0, R166 ;  /* 0x000000a600007221 */ /* 0x000fe20000000000 */
[----:B------:R1:W-:Y:S03]  /*90a0*/  STL.64 [R1+0x278], R8 ;  /* 0x0002780801007387 */ /* 0x0003e60000100a00 */
[----:B------:R-:W-:Y:S01]  /*90b0*/  FADD R0, R0, R96 ;  /* 0x0000006000007221 */ /* 0x000fe20000000000 */
[----:B0-----:R-:W-:Y:S02]  /*90c0*/  MOV R7, R12 ;  /* 0x0000000c00077202 */ /* 0x001fe40000000f00 */
[----:B------:R-:W2:Y:S01]  /*90d0*/  LDL.LU R12, [R1+0x157c] ;  /* 0x00157c00010c7983 */ /* 0x000ea20000300800 */
[----:B-1----:R-:W-:-:S03]  /*90e0*/  MOV R9, R13 ;  /* 0x0000000d00097202 */ /* 0x002fc60000000f00 */
[----:B------:R-:W2:Y:S01]  /*90f0*/  LDL.LU R13, [R1+0x1574] ;  /* 0x00157400010d7983 */ /* 0x000ea20000300800 */
[----:B------:R-:W-:Y:S01]  /*9100*/  FADD R0, R0, R167 ;  /* 0x000000a700007221 */ /* 0x000fe20000000000 */
[----:B------:R-:W-:Y:S02]  /*9110*/  MOV R6, R250 ;  /* 0x000000fa00067202 */ /* 0x000fe40000000f00 */
[----:B------:R-:W-:Y:S01]  /*9120*/  MOV R8, R251 ;  /* 0x000000fb00087202 */ /* 0x000fe20000000f00 */
[----:B------:R-:W-:Y:S01]  /*9130*/  FADD R0, R0, R97 ;  /* 0x0000006100007221 */ /* 0x000fe20000000000 */
[----:B------:R-:W2:Y:S04]  /*9140*/  LDL.LU R250, [R1+0x1580] ;  /* 0x0015800001fa7983 */ /* 0x000ea80000300800 */
[----:B------:R0:W-:Y:S01]  /*9150*/  STL.64 [R1+0x290], R6 ;  /* 0x0002900601007387 */ /* 0x0001e20000100a00 */
[----:B------:R-:W-:-:S03]  /*9160*/  FADD R0, R0, R164 ;  /* 0x000000a400007221 */ /* 0x000fc60000000000 */
[----:B------:R1:W-:Y:S01]  /*9170*/  STL.64 [R1+0x298], R8 ;  /* 0x0002980801007387 */ /* 0x0003e20000100a00 */
[----:B------:R-:W-:-:S03]  /*9180*/  FADD R0, R0, R98 ;  /* 0x0000006200007221 */ /* 0x000fc60000000000 */
[----:B------:R-:W2:Y:S01]  /*9190*/  LDL.LU R251, [R1+0x1578] ;  /* 0x0015780001fb7983 */ /* 0x000ea20000300800 */
[----:B0-----:R-:W-:-:S03]  /*91a0*/  MOV R7, R16 ;  /* 0x0000001000077202 */ /* 0x001fc60000000f00 */
[----:B------:R-:W2:Y:S01]  /*91b0*/  LDL.LU R16, [R1+0x155c] ;  /* 0x00155c0001107983 */ /* 0x000ea20000300800 */
[----:B-1----:R-:W-:-:S03]  /*91c0*/  MOV R9, R17 ;  /* 0x0000001100097202 */ /* 0x002fc60000000f00 */
[----:B------:R-:W2:Y:S04]  /*91d0*/  LDL.LU R17, [R1+0x1554] ;  /* 0x0015540001117983 */ /* 0x000ea80000300800 */
[----:B---3--:R0:W-:Y:S04]  /*91e0*/  STL.64 [R1+0x280], R10 ;  /* 0x0002800a01007387 */ /* 0x0081e80000100a00 */
[----:B----4-:R1:W-:Y:S01]  /*91f0*/  STL.64 [R1+0x288], R4 ;  /* 0x0002880401007387 */ /* 0x0103e20000100a00 */
[----:B0-----:R-:W-:-:S03]  /*9200*/  MOV R11, R14 ;  /* 0x0000000e000b7202 */ /* 0x001fc60000000f00 */
[----:B------:R-:W3:Y:S01]  /*9210*/  LDL.LU R14, [R1+0x156c] ;  /* 0x00156c00010e7983 */ /* 0x000ee20000300800 */
[----:B-1----:R-:W-:-:S03]  /*9220*/  MOV R4, R15 ;  /* 0x0000000f00047202 */ /* 0x002fc60000000f00 */
[----:B------:R-:W4:Y:S01]  /*9230*/  LDL.LU R15, [R1+0x1568] ;  /* 0x00156800010f7983 */ /* 0x000f220000300800 */
[----:B------:R-:W-:Y:S02]  /*9240*/  MOV R10, R248 ;  /* 0x000000f8000a7202 */ /* 0x000fe40000000f00 */
[----:B------:R-:W-:Y:S01]  /*9250*/  MOV R5, R249 ;  /* 0x000000f900057202 */ /* 0x000fe20000000f00 */
[----:B------:R-:W-:Y:S01]  /*9260*/  FADD R0, R0, R99 ;  /* 0x0000006300007221 */ /* 0x000fe20000000000 */
[----:B------:R-:W-:Y:S01]  /*9270*/  MOV R6, R246 ;  /* 0x000000f600067202 */ /* 0x000fe20000000f00 */
[----:B------:R0:W-:Y:S01]  /*9280*/  STL.64 [R1+0x2a0], R10 ;  /* 0x0002a00a01007387 */ /* 0x0001e20000100a00 */
[----:B------:R-:W-:Y:S01]  /*9290*/  MOV R8, R247 ;  /* 0x000000f700087202 */ /* 0x000fe20000000f00 */
[----:B------:R-:W-:Y:S02]  /*92a0*/  FADD R0, R0, R165 ;  /* 0x000000a500007221 */ /* 0x000fe40000000000 */
[----:B------:R1:W-:Y:S04]  /*92b0*/  STL.64 [R1+0x2a8], R4 ;  /* 0x0002a80401007387 */ /* 0x0003e80000100a00 */
[----:B------:R-:W4:Y:S01]  /*92c0*/  LDL.LU R248, [R1+0x1570] ;  /* 0x0015700001f87983 */ /* 0x000f220000300800 */
[----:B0-----:R-:W-:-:S03]  /*92d0*/  MOV R11, R18 ;  /* 0x00000012000b7202 */ /* 0x001fc60000000f00 */
[----:B------:R0:W-:Y:S04]  /*92e0*/  STL.64 [R1+0x2b0], R6 ;  /* 0x0002b00601007387 */ /* 0x0001e80000100a00 */
[----:B------:R-:W4:Y:S01]  /*92f0*/  LDL.LU R18, [R1+0x154c] ;  /* 0x00154c0001127983 */ /* 0x000f220000300800 */
[----:B-1----:R-:W-:-:S03]  /*9300*/  MOV R4, R19 ;  /* 0x0000001300047202 */ /* 0x002fc60000000f00 */
[----:B------:R-:W4:Y:S01]  /*9310*/  LDL.LU R19, [R1+0x1548] ;  /* 0x0015480001137983 */ /* 0x000f220000300800 */
[----:B------:R-:W-:Y:S01]  /*9320*/  FADD R0, R0, R162 ;  /* 0x000000a200007221 */ /* 0x000fe20000000000 */
[----:B------:R-:W-:Y:S02]  /*9330*/  MOV R10, R244 ;  /* 0x000000f4000a7202 */ /* 0x000fe40000000f00 */
[----:B0-----:R-:W-:Y:S01]  /*9340*/  MOV R7, R20 ;  /* 0x0000001400077202 */ /* 0x001fe20000000f00 */
[----:B------:R0:W-:Y:S04]  /*9350*/  STL.64 [R1+0x2b8], R8 ;  /* 0x0002b80801007387 */ /* 0x0001e80000100a00 */
[----:B------:R-:W4:Y:S01]  /*9360*/  LDL.LU R20, [R1+0x153c] ;  /* 0x00153c0001147983 */ /* 0x000f220000300800 */
[----:B------:R-:W-:Y:S01]  /*9370*/  FADD R0, R0, R100 ;  /* 0x0000006400007221 */ /* 0x000fe20000000000 */
[----:B------:R-:W-:-:S02]  /*9380*/  MOV R5, R245 ;  /* 0x000000f500057202 */ /* 0x000fc40000000f00 */
[----:B------:R1:W-:Y:S01]  /*9390*/  STL.64 [R1+0x2c0], R10 ;  /* 0x0002c00a01007387 */ /* 0x0003e20000100a00 */
[----:B0-----:R-:W-:Y:S01]  /*93a0*/  MOV R9, R21 ;  /* 0x0000001500097202 */ /* 0x001fe20000000f00 */
[----:B------:R-:W-:Y:S02]  /*93b0*/  FADD R0, R0, R163 ;  /* 0x000000a300007221 */ /* 0x000fe40000000000 */
[----:B------:R-:W4:Y:S01]  /*93c0*/  LDL.LU R21, [R1+0x1534] ;  /* 0x0015340001157983 */ /* 0x000f220000300800 */
[----:B------:R-:W-:Y:S02]  /*93d0*/  MOV R6, R242 ;  /* 0x000000f200067202 */ /* 0x000fe40000000f00 */
[----:B------:R-:W-:Y:S01]  /*93e0*/  MOV R8, R243 ;  /* 0x000000f300087202 */ /* 0x000fe20000000f00 */
[----:B------:R-:W4:Y:S01]  /*93f0*/  LDL.LU R249, [R1+0x1564] ;  /* 0x0015640001f97983 */ /* 0x000f220000300800 */
[----:B-1----:R-:W-:-:S03]  /*9400*/  MOV R11, R22 ;  /* 0x00000016000b7202 */ /* 0x002fc60000000f00 */
[----:B------:R-:W4:Y:S01]  /*9410*/  LDL.LU R22, [R1+0x152c] ;  /* 0x00152c0001167983 */ /* 0x000f220000300800 */
[----:B------:R-:W-:-:S03]  /*9420*/  FADD R0, R0, R101 ;  /* 0x0000006500007221 */ /* 0x000fc60000000000 */
[----:B------:R0:W-:Y:S01]  /*9430*/  STL.64 [R1+0x2c8], R4 ;  /* 0x0002c80401007387 */ /* 0x0001e20000100a00 */
[----:B------:R-:W-:-:S03]  /*9440*/  FADD R0, R0, R160 ;  /* 0x000000a000007221 */ /* 0x000fc60000000000 */
[----:B------:R1:W-:Y:S01]  /*9450*/  STL.64 [R1+0x2d0], R6 ;  /* 0x0002d00601007387 */ /* 0x0003e20000100a00 */
[----:B------:R-:W-:-:S03]  /*9460*/  MOV R10, R240 ;  /* 0x000000f0000a7202 */ /* 0x000fc60000000f00 */
        /* <DEDUP_REMOVED lines=256> */
[----:B------:R-:W-:Y:S01]  /*a470*/  MOV R10, R192 ;  /* 0x000000c0000a7202 */ /* 0x000fe20000000f00 */
[----:B------:R-:W4:Y:S01]  /*a480*/  LDL.LU R229, [R1+0x14c4] ;  /* 0x0014c40001e57983 */ /* 0x000f220000300800 */
[----:B0-----:R-:W-:-:S03]  /*a490*/  MOV R4, R71 ;  /* 0x0000004700047202 */ /* 0x001fc60000000f00 */
[----:B------:R-:W4:Y:S01]  /*a4a0*/  LDL.LU R226, [R1+0x14c0] ;  /* 0x0014c00001e27983 */ /* 0x000f220000300800 */
[----:B------:R-:W-:-:S03]  /*a4b0*/  MOV R5, R193 ;  /* 0x000000c100057202 */ /* 0x000fc60000000f00 */
        /* <DEDUP_REMOVED lines=36> */
[----:B------:R0:W-:Y:S04]  /*a700*/  STL.64 [R1+0x450], R6 ;  /* 0x0004500601007387 */ /* 0x0001e80000100a00 */
[----:B------:R-:W4:Y:S01]  /*a710*/  LDL.LU R193, [R1+0x13a4] ;  /* 0x0013a40001c17983 */ /* 0x000f220000300800 */
[----:B------:R-:W-:-:S03]  /*a720*/  FADD R0, R0, R126 ;  /* 0x0000007e00007221 */ /* 0x000fc60000000000 */
[----:B------:R1:W-:Y:S01]  /*a730*/  STL.64 [R1+0x458], R8 ;  /* 0x0004580801007387 */ /* 0x0003e20000100a00 */
[----:B0-----:R-:W-:-:S03]  /*a740*/  MOV R7, R72 ;  /* 0x0000004800077202 */ /* 0x001fc60000000f00 */
[----:B------:R-:W4:Y:S01]  /*a750*/  LDL.LU R72, [R1+0x139c] ;  /* 0x00139c0001487983 */ /* 0x000f220000300800 */
[----:B------:R-:W-:Y:S01]  /*a760*/  FADD R0, R0, R127 ;  /* 0x0000007f00007221 */ /* 0x000fe20000000000 */
[----:B-1----:R-:W-:Y:S02]  /*a770*/  MOV R9, R73 ;  /* 0x0000004900097202 */ /* 0x002fe40000000f00 */
[----:B------:R-:W4:Y:S01]  /*a780*/  LDL.LU R73, [R1+0x1394] ;  /* 0x0013940001497983 */ /* 0x000f220000300800 */
[----:B------:R-:W-:-:S03]  /*a790*/  MOV R6, R190 ;  /* 0x000000be00067202 */ /* 0x000fc60000000f00 */
        /* <DEDUP_REMOVED lines=69> */
[----:B--2---:R-:W-:Y:S01]  /*abf0*/  FADD R0, R0, R12 ;  /* 0x0000000c00007221 */ /* 0x004fe20000000000 */
[----:B------:R-:W-:-:S02]  /*ac00*/  MOV R8, R179 ;  /* 0x000000b300087202 */ /* 0x000fc40000000f00 */
[----:B------:R1:W-:Y:S01]  /*ac10*/  STL.64 [R1+0x4d0], R6 ;  /* 0x0004d00601007387 */ /* 0x0003e20000100a00 */
[----:B0-----:R-:W-:Y:S01]  /*ac20*/  MOV R4, R87 ;  /* 0x0000005700047202 */ /* 0x001fe20000000f00 */
[----:B------:R-:W-:Y:S02]  /*ac30*/  FADD R0, R0, R13 ;  /* 0x0000000d00007221 */ /* 0x000fe40000000000 */
[----:B------:R-:W2:Y:S01]  /*ac40*/  LDL.LU R87, [R1+0x1328] ;  /* 0x0013280001577983 */ /* 0x000ea20000300800 */
[----:B------:R-:W-:Y:S02]  /*ac50*/  MOV R10, R176 ;  /* 0x000000b0000a7202 */ /* 0x000fe40000000f00 */
[----:B------:R-:W-:Y:S01]  /*ac60*/  MOV R5, R177 ;  /* 0x000000b100057202 */ /* 0x000fe20000000f00 */
[----:B------:R-:W2:Y:S01]  /*ac70*/  LDL.LU R178, [R1+0x1340] ;  /* 0x0013400001b27983 */ /* 0x000ea20000300800 */
[----:B-1----:R-:W-:-:S03]  /*ac80*/  MOV R7, R88 ;  /* 0x0000005800077202 */ /* 0x002fc60000000f00 */
[----:B------:R-:W2:Y:S01]  /*ac90*/  LDL.LU R88, [R1+0x131c] ;  /* 0x00131c0001587983 */ /* 0x000ea20000300800 */
[----:B---3--:R-:W-:-:S03]  /*aca0*/  FADD R0, R0, R14 ;  /* 0x0000000e00007221 */ /* 0x008fc60000000000 */
[----:B------:R0:W-:Y:S01]  /*acb0*/  STL.64 [R1+0x4d8], R8 ;  /* 0x0004d80801007387 */ /* 0x0001e20000100a00 */
[----:B----4-:R-:W-:-:S03]  /*acc0*/  FADD R0, R0, R15 ;  /* 0x0000000f00007221 */ /* 0x010fc60000000000 */
[----:B------:R1:W-:Y:S01]  /*acd0*/  STL.64 [R1+0x4e0], R10 ;  /* 0x0004e00a01007387 */ /* 0x0003e20000100a00 */
[----:B------:R-:W-:-:S03]  /*ace0*/  MOV R6, R174 ;  /* 0x000000ae00067202 */ /* 0x000fc60000000f00 */
[----:B------:R-:W3:Y:S01]  /*acf0*/  LDL.LU R176, [R1+0x1330] ;  /* 0x0013300001b07983 */ /* 0x000ee20000300800 */
[----:B0-----:R-:W-:-:S03]  /*ad00*/  MOV R9, R89 ;  /* 0x0000005900097202 */ /* 0x001fc60000000f00 */
[----:B------:R0:W-:Y:S04]  /*ad10*/  STL.64 [R1+0x4e8], R4 ;  /* 0x0004e80401007387 */ /* 0x0001e80000100a00 */
[----:B------:R-:W4:Y:S01]  /*ad20*/  LDL.LU R89, [R1+0x1314] ;  /* 0x0013140001597983 */ /* 0x000f220000300800 */
[----:B-1----:R-:W-:-:S03]  /*ad30*/  MOV R11, R90 ;  /* 0x0000005a000b7202 */ /* 0x002fc60000000f00 */
[----:B------:R-:W3:Y:S01]  /*ad40*/  LDL.LU R90, [R1+0x130c] ;  /* 0x00130c00015a7983 */ /* 0x000ee20000300800 */
[----:B------:R-:W-:Y:S01]  /*ad50*/  FADD R0, R0, R16 ;  /* 0x0000001000007221 */ /* 0x000fe20000000000 */
[----:B------:R-:W-:Y:S02]  /*ad60*/  MOV R8, R175 ;  /* 0x000000af00087202 */ /* 0x000fe40000000f00 */
[----:B0-----:R-:W-:Y:S01]  /*ad70*/  MOV R4, R91 ;  /* 0x0000005b00047202 */ /* 0x001fe20000000f00 */
[----:B------:R0:W-:Y:S04]  /*ad80*/  STL.64 [R1+0x4f0], R6 ;  /* 0x0004f00601007387 */ /* 0x0001e80000100a00 */
[----:B------:R-:W3:Y:S01]  /*ad90*/  LDL.LU R91, [R1+0x1308] ;  /* 0x00130800015b7983 */ /* 0x000ee20000300800 */
[----:B------:R-:W-:Y:S01]  /*ada0*/  FADD R0, R0, R17 ;  /* 0x0000001100007221 */ /* 0x000fe20000000000 */
[----:B------:R-:W-:-:S02]  /*adb0*/  MOV R10, R172 ;  /* 0x000000ac000a7202 */ /* 0x000fc40000000f00 */
[----:B------:R1:W-:Y:S01]  /*adc0*/  STL.64 [R1+0x4f8], R8 ;  /* 0x0004f80801007387 */ /* 0x0003e20000100a00 */
[----:B0-----:R-:W-:Y:S01]  /*add0*/  MOV R7, R92 ;  /* 0x0000005c00077202 */ /* 0x001fe20000000f00 */
[----:B------:R-:W-:Y:S02]  /*ade0*/  FADD R0, R0, R18 ;  /* 0x0000001200007221 */ /* 0x000fe40000000000 */
[----:B------:R-:W3:Y:S01]  /*adf0*/  LDL.LU R92, [R1+0x12fc] ;  /* 0x0012fc00015c7983 */ /* 0x000ee20000300800 */
[----:B------:R-:W-:Y:S02]  /*ae00*/  MOV R5, R173 ;  /* 0x000000ad00057202 */ /* 0x000fe40000000f00 */
[----:B------:R-:W-:Y:S01]  /*ae10*/  MOV R6, R170 ;  /* 0x000000aa00067202 */ /* 0x000fe20000000f00 */
[----:B------:R-:W3:Y:S01]  /*ae20*/  LDL.LU R172, [R1+0x1310] ;  /* 0x0013100001ac7983 */ /* 0x000ee20000300800 */
[----:B-1----:R-:W-:-:S03]  /*ae30*/  MOV R9, R93 ;  /* 0x0000005d00097202 */ /* 0x002fc60000000f00 */
[----:B------:R-:W3:Y:S01]  /*ae40*/  LDL.LU R93, [R1+0x12f4] ;  /* 0x0012f400015d7983 */ /* 0x000ee20000300800 */
[----:B------:R-:W-:-:S03]  /*ae50*/  FADD R0, R0, R19 ;  /* 0x0000001300007221 */ /* 0x000fc60000000000 */
[----:B------:R0:W-:Y:S01]  /*ae60*/  STL.64 [R1+0x500], R10 ;  /* 0x0005000a01007387 */ /* 0x0001e20000100a00 */
[----:B------:R-:W-:-:S03]  /*ae70*/  FADD R0, R0, R20 ;  /* 0x0000001400007221 */ /* 0x000fc60000000000 */
[----:B------:R1:W-:Y:S01]  /*ae80*/  STL.64 [R1+0x508], R4 ;  /* 0x0005080401007387 */ /* 0x0003e20000100a00 */
[----:B------:R-:W-:-:S03]  /*ae90*/  MOV R8, R171 ;  /* 0x000000ab00087202 */ /* 0x000fc60000000f00 */
[----:B------:R-:W3:Y:S01]  /*aea0*/  LDL.LU R170, [R1+0x1300] ;  /* 0x0013000001aa7983 */ /* 0x000ee20000300800 */
[----:B0-----:R-:W-:-:S03]  /*aeb0*/  MOV R11, R94 ;  /* 0x0000005e000b7202 */ /* 0x001fc60000000f00 */
[----:B------:R0:W-:Y:S04]  /*aec0*/  STL.64 [R1+0x510], R6 ;  /* 0x0005100601007387 */ /* 0x0001e80000100a00 */
[----:B------:R-:W3:Y:S01]  /*aed0*/  LDL.LU R94, [R1+0x12ec] ;  /* 0x0012ec00015e7983 */ /* 0x000ee20000300800 */
        /* <DEDUP_REMOVED lines=186> */
[----:B0-----:R-:W-:Y:S01]  /*ba80*/  MOV R9, R129 ;  /* 0x0000008100097202 */ /* 0x001fe20000000f00 */
[----:B------:R-:W-:Y:S02]  /*ba90*/  FADD R0, R0, R56 ;  /* 0x0000003800007221 */ /* 0x000fe40000000000 */
[----:B------:R-:W3:Y:S01]  /*baa0*/  LDL.LU R129, [R1+0x11d4] ;  /* 0x0011d40001817983 */ /* 0x000ee20000300800 */
[----:B-1----:R-:W-:-:S03]  /*bab0*/  MOV R10, R130 ;  /* 0x00000082000a7202 */ /* 0x002fc60000000f00 */
[----:B------:R-:W3:Y:S01]  /*bac0*/  LDL.LU R130, [R1+0x11d0] ;  /* 0x0011d00001827983 */ /* 0x000ee20000300800 */
[----:B------:R-:W-:-:S03]  /*bad0*/  MOV R11, R131 ;  /* 0x00000083000b7202 */ /* 0x000fc60000000f00 */
        /* <DEDUP_REMOVED lines=68> */
[----:B--2---:R-:W-:-:S03]  /*bf20*/  FADD R0, R0, R87 ;  /* 0x0000005700007221 */ /* 0x004fc60000000000 */
[----:B------:R-:W2:Y:S01]  /*bf30*/  LDL.LU R183, [R1+0x1358] ;  /* 0x0013580001b77983 */ /* 0x000ea20000300800 */
[----:B------:R-:W-:-:S03]  /*bf40*/  FADD R0, R0, R88 ;  /* 0x0000005800007221 */ /* 0x000fc60000000000 */
[----:B------:R-:W2:Y:S01]  /*bf50*/  LDL.LU R184, [R1+0x1370] ;  /* 0x0013700001b87983 */ /* 0x000ea20000300800 */
[----:B----4-:R-:W-:-:S03]  /*bf60*/  FADD R0, R0, R89 ;  /* 0x0000005900007221 */ /* 0x010fc60000000000 */
[----:B------:R-:W4:Y:S01]  /*bf70*/  LDL.LU R185, [R1+0x1364] ;  /* 0x0013640001b97983 */ /* 0x000f220000300800 */
[----:B---3--:R-:W-:-:S03]  /*bf80*/  FADD R0, R0, R90 ;  /* 0x0000005a00007221 */ /* 0x008fc60000000000 */
[----:B------:R-:W3:Y:S01]  /*bf90*/  LDL.LU R187, [R1+0x1378] ;  /* 0x0013780001bb7983 */ /* 0x000ee20000300800 */
[----:B------:R-:W-:-:S03]  /*bfa0*/  FADD R0, R0, R91 ;  /* 0x0000005b00007221 */ /* 0x000fc60000000000 */
[----:B------:R-:W3:Y:S01]  /*bfb0*/  LDL.LU R189, [R1+0x1384] ;  /* 0x0013840001bd7983 */ /* 0x000ee20000300800 */
[----:B------:R-:W-:-:S03]  /*bfc0*/  FADD R0, R0, R92 ;  /* 0x0000005c00007221 */ /* 0x000fc60000000000 */
[----:B------:R-:W3:Y:S01]  /*bfd0*/  LDL.LU R191, [R1+0x1398] ;  /* 0x0013980001bf7983 */ /* 0x000ee20000300800 */
[----:B------:R-:W-:-:S03]  /*bfe0*/  FADD R0, R0, R93 ;  /* 0x0000005d00007221 */ /* 0x000fc60000000000 */
[----:B------:R-:W3:Y:S01]  /*bff0*/  LDL.LU R3, [R1+0x11e0] ;  /* 0x0011e00001037983 */ /* 0x000ee20000300800 */
        /* <DEDUP_REMOVED lines=38> */
[----:B------:R0:W-:Y:S03]  /*c260*/  STL.64 [R1+0x640], R10 ;  /* 0x0006400a01007387 */ /* 0x0001e60000100a00 */
[----:B------:R-:W-:Y:S01]  /*c270*/  FADD R0, R0, R132 ;  /* 0x0000008400007221 */ /* 0x000fe20000000000 */
[----:B0-----:R-:W-:-:S03]  /*c280*/  MOV R10, R13 ;  /* 0x0000000d000a7202 */ /* 0x001fc60000000f00 */
[----:B------:R-:W-:-:S04]  /*c290*/  FADD R13, R0, R133 ;  /* 0x00000085000d7221 */ /* 0x000fc80000000000 */
[----:B------:R-:W-:-:S04]  /*c2a0*/  FADD R0, R13, R134 ;  /* 0x000000860d007221 */ /* 0x000fc80000000000 */
[----:B------:R-:W-:Y:S01]  /*c2b0*/  FADD R13, R0, R135 ;  /* 0x00000087000d7221 */ /* 0x000fe20000000000 */
[----:B------:R-:W-:Y:S01]  /*c2c0*/  MOV R7, R252 ;  /* 0x000000fc00077202 */ /* 0x000fe20000000f00 */
[----:B------:R0:W-:Y:S02]  /*c2d0*/  STL.64 [R1+0x648], R4 ;  /* 0x0006480401007387 */ /* 0x0001e40000100a00 */
[----:B------:R-:W-:Y:S02]  /*c2e0*/  FADD R0, R13, R216 ;  /* 0x000000d80d007221 */ /* 0x000fe40000000000 */
[----:B------:R1:W-:Y:S04]  /*c2f0*/  STL.64 [R1+0x650], R6 ;  /* 0x0006500601007387 */ /* 0x0003e80000100a00 */
[----:B------:R1:W5:Y:S01]  /*c300*/  LDL.LU R252, [R1+0x11bc] ;  /* 0x0011bc0001fc7983 */ /* 0x0003620000300800 */
[----:B0-----:R-:W-:Y:S01]  /*c310*/  MOV R4, R15 ;  /* 0x0000000f00047202 */ /* 0x001fe20000000f00 */
[----:B------:R-:W-:Y:S01]  /*c320*/  FADD R15, R0, R217 ;  /* 0x000000d9000f7221 */ /* 0x000fe20000000000 */
[----:B-1----:R-:W-:-:S02]  /*c330*/  MOV R6, R17 ;  /* 0x0000001100067202 */ /* 0x002fc40000000f00 */
[----:B------:R-:W-:Y:S01]  /*c340*/  MOV R7, R18 ;  /* 0x0000001200077202 */ /* 0x000fe20000000f00 */
[----:B------:R-:W-:-:S04]  /*c350*/  FADD R0, R15, R218 ;  /* 0x000000da0f007221 */ /* 0x000fc80000000000 */
[----:B------:R0:W-:Y:S02]  /*c360*/  STL.64 [R1+0x670], R6 ;  /* 0x0006700601007387 */ /* 0x0001e40000100a00 */
[----:B0-----:R-:W-:-:S04]  /*c370*/  FADD R7, R0, R219 ;  /* 0x000000db00077221 */ /* 0x001fc80000000000 */
[----:B------:R-:W-:-:S04]  /*c380*/  FADD R0, R7, R220 ;  /* 0x000000dc07007221 */ /* 0x000fc80000000000 */
[----:B------:R-:W-:Y:S01]  /*c390*/  FADD R7, R0, R221 ;  /* 0x000000dd00077221 */ /* 0x000fe20000000000 */
[----:B------:R-:W-:-:S03]  /*c3a0*/  MOV R5, R16 ;  /* 0x0000001000057202 */ /* 0x000fc60000000f00 */
[----:B------:R-:W-:Y:S02]  /*c3b0*/  FADD R0, R7, R222 ;  /* 0x000000de07007221 */ /* 0x000fe40000000000 */
[----:B------:R0:W-:Y:S02]  /*c3c0*/  STL.64 [R1+0x668], R4 ;  /* 0x0006680401007387 */ /* 0x0001e40000100a00 */
[----:B------:R-:W-:-:S04]  /*c3d0*/  FADD R7, R0, R223 ;  /* 0x000000df00077221 */ /* 0x000fc80000000000 */
[----:B------:R-:W-:Y:S01]  /*c3e0*/  FADD R0, R7, R224 ;  /* 0x000000e007007221 */ /* 0x000fe20000000000 */
[----:B0-----:R-:W-:Y:S02]  /*c3f0*/  MOV R4, R27 ;  /* 0x0000001b00047202 */ /* 0x001fe40000000f00 */
[----:B------:R-:W-:-:S05]  /*c400*/  MOV R5, R28 ;  /* 0x0000001c00057202 */ /* 0x000fca0000000f00 */
[----:B------:R0:W-:Y:S02]  /*c410*/  STL.64 [R1+0x698], R4 ;  /* 0x0006980401007387 */ /* 0x0001e40000100a00 */
[----:B0-----:R-:W-:-:S04]  /*c420*/  FADD R5, R0, R225 ;  /* 0x000000e100057221 */ /* 0x001fc80000000000 */
        /* <DEDUP_REMOVED lines=73> */
[----:B------:R-:W-:-:S03]  /*c8c0*/  MOV R11, R14 ;  /* 0x0000000e000b7202 */ /* 0x000fc60000000f00 */
[----:B------:R-:W-:Y:S01]  /*c8d0*/  FADD R0, R182, R5 ;  /* 0x00000005b6007221 */ /* 0x000fe20000000000 */
[----:B0-----:R-:W-:Y:S02]  /*c8e0*/  MOV R8, R2 ;  /* 0x0000000200087202 */ /* 0x001fe40000000f00 */
[----:B------:R-:W-:Y:S01]  /*c8f0*/  MOV R9, R12 ;  /* 0x0000000c00097202 */ /* 0x000fe20000000f00 */
[----:B--2---:R-:W-:Y:S01]  /*c900*/  FADD R5, R183, R0 ;  /* 0x00000000b7057221 */ /* 0x004fe20000000000 */
[----:B------:R0:W-:Y:S04]  /*c910*/  STL.64 [R1+0x660], R10 ;  /* 0x0006600a01007387 */ /* 0x0001e80000100a00 */
[----:B------:R1:W-:Y:S01]  /*c920*/  STL.64 [R1+0x658], R8 ;  /* 0x0006580801007387 */ /* 0x0003e20000100a00 */
[----:B------:R-:W-:Y:S01]  /*c930*/  FADD R0, R184, R5 ;  /* 0x00000005b8007221 */ /* 0x000fe20000000000 */
[----:B------:R-:W-:-:S02]  /*c940*/  MOV R12, R23 ;  /* 0x00000017000c7202 */ /* 0x000fc40000000f00 */
[----:B0-----:R-:W-:Y:S02]  /*c950*/  MOV R10, R21 ;  /* 0x00000015000a7202 */ /* 0x001fe40000000f00 */
[----:B------:R-:W-:Y:S02]  /*c960*/  MOV R11, R22 ;  /* 0x00000016000b7202 */ /* 0x000fe40000000f00 */
[----:B-1----:R-:W-:Y:S02]  /*c970*/  MOV R8, R19 ;  /* 0x0000001300087202 */ /* 0x002fe40000000f00 */
[----:B------:R-:W-:Y:S01]  /*c980*/  MOV R9, R20 ;  /* 0x0000001400097202 */ /* 0x000fe20000000f00 */
[----:B------:R0:W-:Y:S01]  /*c990*/  STL.64 [R1+0x680], R10 ;  /* 0x0006800a01007387 */ /* 0x0001e20000100a00 */
[----:B------:R-:W-:Y:S01]  /*c9a0*/  MOV R13, R24 ;  /* 0x00000018000d7202 */ /* 0x000fe20000000f00 */
[----:B----4-:R-:W-:Y:S02]  /*c9b0*/  FADD R5, R185, R0 ;  /* 0x00000000b9057221 */ /* 0x010fe40000000000 */
[----:B------:R1:W-:Y:S01]  /*c9c0*/  STL.64 [R1+0x678], R8 ;  /* 0x0006780801007387 */ /* 0x0003e20000100a00 */
[----:B------:R-:W-:Y:S01]  /*c9d0*/  MOV R14, R25 ;  /* 0x00000019000e7202 */ /* 0x000fe20000000f00 */
[----:B------:R-:W-:Y:S01]  /*c9e0*/  FADD R0, R186, R5 ;  /* 0x00000005ba007221 */ /* 0x000fe20000000000 */
[----:B------:R-:W-:Y:S01]  /*c9f0*/  MOV R15, R26 ;  /* 0x0000001a000f7202 */ /* 0x000fe20000000f00 */
[----:B------:R2:W-:Y:S01]  /*ca00*/  STL.64 [R1+0x688], R12 ;  /* 0x0006880c01007387 */ /* 0x0005e20000100a00 */
[----:B0-----:R-:W-:-:S02]  /*ca10*/  MOV R10, R31 ;  /* 0x0000001f000a7202 */ /* 0x001fc40000000f00 */
[----:B------:R-:W-:Y:S02]  /*ca20*/  MOV R11, R32 ;  /* 0x00000020000b7202 */ /* 0x000fe40000000f00 */
[----:B-1----:R-:W-:Y:S02]  /*ca30*/  MOV R8, R29 ;  /* 0x0000001d00087202 */ /* 0x002fe40000000f00 */
[----:B------:R-:W-:Y:S01]  /*ca40*/  MOV R9, R30 ;  /* 0x0000001e00097202 */ /* 0x000fe20000000f00 */
[----:B------:R0:W-:Y:S01]  /*ca50*/  STL.64 [R1+0x6a8], R10 ;  /* 0x0006a80a01007387 */ /* 0x0001e20000100a00 */
[----:B--2---:R-:W-:Y:S02]  /*ca60*/  MOV R12, R35 ;  /* 0x00000023000c7202 */ /* 0x004fe40000000f00 */
[----:B------:R-:W-:Y:S01]  /*ca70*/  MOV R13, R36 ;  /* 0x00000024000d7202 */ /* 0x000fe20000000f00 */
[----:B------:R1:W-:Y:S01]  /*ca80*/  STL.64 [R1+0x6a0], R8 ;  /* 0x0006a00801007387 */ /* 0x0003e20000100a00 */
[----:B------:R-:W-:-:S02]  /*ca90*/  MOV R6, R39 ;  /* 0x0000002700067202 */ /* 0x000fc40000000f00 */
[----:B------:R-:W-:Y:S01]  /*caa0*/  MOV R7, R40 ;  /* 0x0000002800077202 */ /* 0x000fe20000000f00 */
[----:B---3--:R-:W-:Y:S01]  /*cab0*/  FADD R5, R187, R0 ;  /* 0x00000000bb057221 */ /* 0x008fe20000000000 */
[----:B0-----:R-:W-:Y:S02]  /*cac0*/  MOV R10, R43 ;  /* 0x0000002b000a7202 */ /* 0x001fe40000000f00 */
[----:B------:R-:W-:Y:S02]  /*cad0*/  MOV R11, R44 ;  /* 0x0000002c000b7202 */ /* 0x000fe40000000f00 */
[----:B-1----:R-:W-:Y:S02]  /*cae0*/  MOV R8, R41 ;  /* 0x0000002900087202 */ /* 0x002fe40000000f00 */
[----:B------:R-:W-:Y:S01]  /*caf0*/  MOV R9, R42 ;  /* 0x0000002a00097202 */ /* 0x000fe20000000f00 */
[----:B------:R0:W-:Y:S01]  /*cb00*/  STL.64 [R1+0x690], R14 ;  /* 0x0006900e01007387 */ /* 0x0001e20000100a00 */
[----:B------:R-:W-:Y:S01]  /*cb10*/  MOV R16, R33 ;  /* 0x0000002100107202 */ /* 0x000fe20000000f00 */
[----:B------:R-:W-:Y:S01]  /*cb20*/  FADD R0, R188, R5 ;  /* 0x00000005bc007221 */ /* 0x000fe20000000000 */
[----:B------:R-:W-:Y:S01]  /*cb30*/  MOV R17, R34 ;  /* 0x0000002200117202 */ /* 0x000fe20000000f00 */
[----:B------:R1:W-:Y:S04]  /*cb40*/  STL.64 [R1+0x6b8], R12 ;  /* 0x0006b80c01007387 */ /* 0x0003e80000100a00 */
[----:B------:R2:W-:Y:S04]  /*cb50*/  STL.64 [R1+0x6c8], R6 ;  /* 0x0006c80601007387 */ /* 0x0005e80000100a00 */
[----:B------:R3:W-:Y:S01]  /*cb60*/  STL.64 [R1+0x6d0], R8 ;  /* 0x0006d00801007387 */ /* 0x0007e20000100a00 */
[----:B0-----:R-:W-:-:S02]  /*cb70*/  MOV R14, R37 ;  /* 0x00000025000e7202 */ /* 0x001fc40000000f00 */
[----:B------:R-:W-:Y:S01]  /*cb80*/  MOV R15, R38 ;  /* 0x00000026000f7202 */ /* 0x000fe20000000f00 */
[----:B------:R0:W-:Y:S01]  /*cb90*/  STL.64 [R1+0x6d8], R10 ;  /* 0x0006d80a01007387 */ /* 0x0001e20000100a00 */
[----:B-1----:R-:W-:Y:S02]  /*cba0*/  MOV R12, R45 ;  /* 0x0000002d000c7202 */ /* 0x002fe40000000f00 */
[----:B------:R-:W-:Y:S02]  /*cbb0*/  MOV R13, R46 ;  /* 0x0000002e000d7202 */ /* 0x000fe40000000f00 */
[----:B--2---:R-:W-:Y:S02]  /*cbc0*/  MOV R6, R51 ;  /* 0x0000003300067202 */ /* 0x004fe40000000f00 */
[----:B------:R-:W-:Y:S02]  /*cbd0*/  MOV R7, R52 ;  /* 0x0000003400077202 */ /* 0x000fe40000000f00 */
[----:B---3--:R-:W-:-:S02]  /*cbe0*/  MOV R8, R53 ;  /* 0x0000003500087202 */ /* 0x008fc40000000f00 */
[----:B------:R-:W-:Y:S02]  /*cbf0*/  MOV R9, R54 ;  /* 0x0000003600097202 */ /* 0x000fe40000000f00 */
[----:B0-----:R-:W-:Y:S02]  /*cc00*/  MOV R10, R55 ;  /* 0x00000037000a7202 */ /* 0x001fe40000000f00 */
[----:B------:R-:W-:Y:S01]  /*cc10*/  MOV R11, R56 ;  /* 0x00000038000b7202 */ /* 0x000fe20000000f00 */
[----:B------:R0:W-:Y:S01]  /*cc20*/  STL.64 [R1+0x6b0], R16 ;  /* 0x0006b01001007387 */ /* 0x0001e20000100a00 */
[----:B------:R-:W-:-:S03]  /*cc30*/  FADD R5, R189, R0 ;  /* 0x00000000bd057221 */ /* 0x000fc60000000000 */
[----:B------:R1:W-:Y:S04]  /*cc40*/  STL.64 [R1+0x6c0], R14 ;  /* 0x0006c00e01007387 */ /* 0x0003e80000100a00 */
[----:B------:R2:W-:Y:S04]  /*cc50*/  STL.64 [R1+0x6e0], R12 ;  /* 0x0006e00c01007387 */ /* 0x0005e80000100a00 */
[----:B------:R3:W-:Y:S01]  /*cc60*/  STL.64 [R1+0x6f8], R6 ;  /* 0x0006f80601007387 */ /* 0x0007e20000100a00 */
[----:B0-----:R-:W-:Y:S02]  /*cc70*/  MOV R16, R49 ;  /* 0x0000003100107202 */ /* 0x001fe40000000f00 */
[----:B------:R-:W-:Y:S01]  /*cc80*/  MOV R17, R50 ;  /* 0x0000003200117202 */ /* 0x000fe20000000f00 */
[----:B------:R0:W-:Y:S01]  /*cc90*/  STL.64 [R1+0x700], R8 ;  /* 0x0007000801007387 */ /* 0x0001e20000100a00 */
[----:B-1----:R-:W-:-:S02]  /*cca0*/  MOV R14, R47 ;  /* 0x0000002f000e7202 */ /* 0x002fc40000000f00 */
[----:B------:R-:W-:Y:S01]  /*ccb0*/  MOV R15, R48 ;  /* 0x00000030000f7202 */ /* 0x000fe20000000f00 */
[----:B------:R1:W-:Y:S01]  /*ccc0*/  STL.64 [R1+0x708], R10 ;  /* 0x0007080a01007387 */ /* 0x0003e20000100a00 */
[----:B--2---:R-:W-:Y:S02]  /*ccd0*/  MOV R12, R57 ;  /* 0x00000039000c7202 */ /* 0x004fe40000000f00 */
[----:B------:R-:W-:Y:S02]  /*cce0*/  MOV R13, R58 ;  /* 0x0000003a000d7202 */ /* 0x000fe40000000f00 */
[----:B---3--:R-:W-:Y:S02]  /*ccf0*/  MOV R6, R61 ;  /* 0x0000003d00067202 */ /* 0x008fe40000000f00 */
[----:B------:R-:W-:Y:S02]  /*cd00*/  MOV R7, R62 ;  /* 0x0000003e00077202 */ /* 0x000fe40000000f00 */
[----:B0-----:R-:W-:-:S02]  /*cd10*/  MOV R8, R63 ;  /* 0x0000003f00087202 */ /* 0x001fc40000000f00 */
[----:B------:R-:W-:Y:S02]  /*cd20*/  MOV R9, R64 ;  /* 0x0000004000097202 */ /* 0x000fe40000000f00 */
[----:B-1----:R-:W-:Y:S02]  /*cd30*/  MOV R10, R67 ;  /* 0x00000043000a7202 */ /* 0x002fe40000000f00 */
[----:B------:R-:W-:Y:S01]  /*cd40*/  MOV R11, R68 ;  /* 0x00000044000b7202 */ /* 0x000fe20000000f00 */
[----:B------:R-:W-:Y:S01]  /*cd50*/  FADD R0, R190, R5 ;  /* 0x00000005be007221 */ /* 0x000fe20000000000 */
[----:B------:R0:W-:Y:S04]  /*cd60*/  STL.64 [R1+0x6e8], R14 ;  /* 0x0006e80e01007387 */ /* 0x0001e80000100a00 */
[----:B------:R1:W-:Y:S01]  /*cd70*/  STL.64 [R1+0x6f0], R16 ;  /* 0x0006f01001007387 */ /* 0x0003e20000100a00 */
[----:B------:R-:W-:-:S03]  /*cd80*/  FADD R5, R191, R0 ;  /* 0x00000000bf057221 */ /* 0x000fc60000000000 */
[----:B------:R2:W-:Y:S04]  /*cd90*/  STL.64 [R1+0x710], R12 ;  /* 0x0007100c01007387 */ /* 0x0005e80000100a00 */
[----:B------:R3:W-:Y:S01]  /*cda0*/  STL.64 [R1+0x720], R6 ;  /* 0x0007200601007387 */ /* 0x0007e20000100a00 */
[----:B0-----:R-:W-:Y:S02]  /*cdb0*/  MOV R14, R59 ;  /* 0x0000003b000e7202 */ /* 0x001fe40000000f00 */
[----:B------:R-:W-:Y:S01]  /*cdc0*/  MOV R15, R60 ;  /* 0x0000003c000f7202 */ /* 0x000fe20000000f00 */
[----:B------:R0:W-:Y:S01]  /*cdd0*/  STL.64 [R1+0x728], R8 ;  /* 0x0007280801007387 */ /* 0x0001e20000100a00 */
[----:B-1----:R-:W-:Y:S02]  /*cde0*/  MOV R16, R65 ;  /* 0x0000004100107202 */ /* 0x002fe40000000f00 */
[----:B------:R-:W-:Y:S01]  /*cdf0*/  MOV R17, R66 ;  /* 0x0000004200117202 */ /* 0x000fe20000000f00 */
[----:B------:R1:W-:Y:S01]  /*ce00*/  STL.64 [R1+0x738], R10 ;  /* 0x0007380a01007387 */ /* 0x0003e20000100a00 */
[----:B--2---:R-:W-:-:S02]  /*ce10*/  MOV R12, R69 ;  /* 0x00000045000c7202 */ /* 0x004fc40000000f00 */
[----:B------:R-:W-:Y:S02]  /*ce20*/  MOV R13, R70 ;  /* 0x00000046000d7202 */ /* 0x000fe40000000f00 */
[----:B---3--:R-:W-:Y:S02]  /*ce30*/  MOV R6, R71 ;  /* 0x0000004700067202 */ /* 0x008fe40000000f00 */
[----:B------:R-:W-:Y:S02]  /*ce40*/  MOV R7, R72 ;  /* 0x0000004800077202 */ /* 0x000fe40000000f00 */
[----:B0-----:R-:W-:Y:S02]  /*ce50*/  MOV R8, R75 ;  /* 0x0000004b00087202 */ /* 0x001fe40000000f00 */
[----:B------:R-:W-:Y:S02]  /*ce60*/  MOV R9, R76 ;  /* 0x0000004c00097202 */ /* 0x000fe40000000f00 */
[----:B-1----:R-:W-:-:S02]  /*ce70*/  MOV R10, R77 ;  /* 0x0000004d000a7202 */ /* 0x002fc40000000f00 */
        /* <DEDUP_REMOVED lines=21> */
[----:B------:R-:W-:Y:S04]  /*cfd0*/  STL.64 [R1+0x750], R14 ;  /* 0x0007500e01007387 */ /* 0x000fe80000100a00 */
[----:B------:R0:W-:Y:S01]  /*cfe0*/  STL.64 [R1+0x768], R12 ;  /* 0x0007680c01007387 */ /* 0x0001e20000100a00 */
[----:B------:R-:W-:-:S03]  /*cff0*/  FADD R0, R194, R5 ;  /* 0x00000005c2007221 */ /* 0x000fc60000000000 */
[----:B------:R-:W-:Y:S04]  /*d000*/  STL.64 [R1+0x770], R16 ;  /* 0x0007701001007387 */ /* 0x000fe80000100a00 */
[----:B------:R-:W-:Y:S04]  /*d010*/  STL.64 [R1+0x778], R6 ;  /* 0x0007780601007387 */ /* 0x000fe80000100a00 */
[----:B------:R1:W-:Y:S01]  /*d020*/  STL.64 [R1+0x780], R8 ;  /* 0x0007800801007387 */ /* 0x0003e20000100a00 */
[----:B0-----:R-:W-:Y:S02]  /*d030*/  MOV R12, R91 ;  /* 0x0000005b000c7202 */ /* 0x001fe40000000f00 */
[----:B------:R-:W-:Y:S01]  /*d040*/  MOV R13, R92 ;  /* 0x0000005c000d7202 */ /* 0x000fe20000000f00 */
[----:B------:R0:W-:Y:S01]  /*d050*/  STL.64 [R1+0x788], R10 ;  /* 0x0007880a01007387 */ /* 0x0001e20000100a00 */
[----:B------:R-:W-:Y:S01]  /*d060*/  FADD R5, R195, R0 ;  /* 0x00000000c3057221 */ /* 0x000fe20000000000 */
[----:B-1----:R-:W-:-:S02]  /*d070*/  MOV R8, R95 ;  /* 0x0000005f00087202 */ /* 0x002fc40000000f00 */
[----:B------:R-:W-:Y:S02]  /*d080*/  MOV R9, R96 ;  /* 0x0000006000097202 */ /* 0x000fe40000000f00 */
[----:B0-----:R-:W-:Y:S02]  /*d090*/  MOV R10, R99 ;  /* 0x00000063000a7202 */ /* 0x001fe40000000f00 */
[----:B------:R-:W-:Y:S01]  /*d0a0*/  MOV R11, R100 ;  /* 0x00000064000b7202 */ /* 0x000fe20000000f00 */
[----:B------:R0:W-:Y:S01]  /*d0b0*/  STL.64 [R1+0x798], R12 ;  /* 0x0007980c01007387 */ /* 0x0001e20000100a00 */
[----:B------:R-:W-:-:S03]  /*d0c0*/  FADD R0, R196, R5 ;  /* 0x00000005c4007221 */ /* 0x000fc60000000000 */
[----:B------:R1:W-:Y:S04]  /*d0d0*/  STL.64 [R1+0x7a8], R8 ;  /* 0x0007a80801007387 */ /* 0x0003e80000100a00 */
[----:B------:R2:W-:Y:S01]  /*d0e0*/  STL.64 [R1+0x7b8], R10 ;  /* 0x0007b80a01007387 */ /* 0x0005e20000100a00 */
[----:B0-----:R-:W-:Y:S02]  /*d0f0*/  MOV R12, R101 ;  /* 0x00000065000c7202 */ /* 0x001fe40000000f00 */
[----:B------:R-:W-:Y:S02]  /*d100*/  MOV R13, R102 ;  /* 0x00000066000d7202 */ /* 0x000fe40000000f00 */
[----:B-1----:R-:W-:Y:S02]  /*d110*/  MOV R8, R107 ;  /* 0x0000006b00087202 */ /* 0x002fe40000000f00 */
[----:B------:R-:W-:-:S02]  /*d120*/  MOV R9, R108 ;  /* 0x0000006c00097202 */ /* 0x000fc40000000f00 */
[----:B--2---:R-:W-:Y:S02]  /*d130*/  MOV R10, R109 ;  /* 0x0000006d000a7202 */ /* 0x004fe40000000f00 */
[----:B------:R-:W-:Y:S01]  /*d140*/  MOV R11, R110 ;  /* 0x0000006e000b7202 */ /* 0x000fe20000000f00 */
[----:B------:R0:W-:Y:S01]  /*d150*/  STL.64 [R1+0x7c0], R12 ;  /* 0x0007c00c01007387 */ /* 0x0001e20000100a00 */
[----:B------:R-:W-:-:S03]  /*d160*/  FADD R5, R197, R0 ;  /* 0x00000000c5057221 */ /* 0x000fc60000000000 */
[----:B------:R1:W-:Y:S04]  /*d170*/  STL.64 [R1+0x7d8], R8 ;  /* 0x0007d80801007387 */ /* 0x0003e80000100a00 */
[----:B------:R2:W-:Y:S01]  /*d180*/  STL.64 [R1+0x7e0], R10 ;  /* 0x0007e00a01007387 */ /* 0x0005e20000100a00 */
[----:B------:R-:W-:Y:S02]  /*d190*/  MOV R6, R93 ;  /* 0x0000005d00067202 */ /* 0x000fe40000000f00 */
[----:B0-----:R-:W-:Y:S02]  /*d1a0*/  MOV R12, R111 ;  /* 0x0000006f000c7202 */ /* 0x001fe40000000f00 */
[----:B------:R-:W-:Y:S02]  /*d1b0*/  MOV R13, R112 ;  /* 0x00000070000d7202 */ /* 0x000fe40000000f00 */
[----:B-1----:R-:W-:-:S02]  /*d1c0*/  MOV R8, R117 ;  /* 0x0000007500087202 */ /* 0x002fc40000000f00 */
[----:B------:R-:W-:Y:S02]  /*d1d0*/  MOV R9, R118 ;  /* 0x0000007600097202 */ /* 0x000fe40000000f00 */
[----:B--2---:R-:W-:Y:S02]  /*d1e0*/  MOV R10, R119 ;  /* 0x00000077000a7202 */ /* 0x004fe40000000f00 */
[----:B------:R-:W-:Y:S01]  /*d1f0*/  MOV R11, R120 ;  /* 0x00000078000b7202 */ /* 0x000fe20000000f00 */
[----:B------:R-:W-:Y:S01]  /*d200*/  FADD R0, R198, R5 ;  /* 0x00000005c6007221 */ /* 0x000fe20000000000 */
[----:B------:R-:W-:Y:S01]  /*d210*/  MOV R7, R94 ;  /* 0x0000005e00077202 */ /* 0x000fe20000000f00 */
[----:B------:R0:W-:Y:S04]  /*d220*/  STL.64 [R1+0x7e8], R12 ;  /* 0x0007e80c01007387 */ /* 0x0001e80000100a00 */
[----:B------:R1:W-:Y:S01]  /*d230*/  STL.64 [R1+0x800], R8 ;  /* 0x0008000801007387 */ /* 0x0003e20000100a00 */
[----:B------:R-:W-:-:S03]  /*d240*/  FADD R5, R199, R0 ;  /* 0x00000000c7057221 */ /* 0x000fc60000000000 */
[----:B------:R2:W-:Y:S01]  /*d250*/  STL.64 [R1+0x808], R10 ;  /* 0x0008080a01007387 */ /* 0x0005e20000100a00 */
[----:B0-----:R-:W-:Y:S02]  /*d260*/  MOV R12, R123 ;  /* 0x0000007b000c7202 */ /* 0x001fe40000000f00 */
[----:B------:R-:W-:Y:S02]  /*d270*/  MOV R13, R124 ;  /* 0x0000007c000d7202 */ /* 0x000fe40000000f00 */
[----:B-1----:R-:W-:Y:S02]  /*d280*/  MOV R8, R127 ;  /* 0x0000007f00087202 */ /* 0x002fe40000000f00 */
[----:B------:R-:W-:Y:S02]  /*d290*/  MOV R9, R128 ;  /* 0x0000008000097202 */ /* 0x000fe40000000f00 */
[----:B--2---:R-:W-:Y:S02]  /*d2a0*/  MOV R10, R131 ;  /* 0x00000083000a7202 */ /* 0x004fe40000000f00 */
[----:B------:R-:W-:Y:S01]  /*d2b0*/  MOV R11, R132 ;  /* 0x00000084000b7202 */ /* 0x000fe20000000f00 */
[----:B------:R0:W-:Y:S01]  /*d2c0*/  STL.64 [R1+0x7a0], R6 ;  /* 0x0007a00601007387 */ /* 0x0001e20000100a00 */
[----:B------:R-:W-:Y:S01]  /*d2d0*/  MOV R14, R89 ;  /* 0x00000059000e7202 */ /* 0x000fe20000000f00 */
[----:B------:R-:W-:Y:S01]  /*d2e0*/  FADD R0, R200, R5 ;  /* 0x00000005c8007221 */ /* 0x000fe20000000000 */
[----:B------:R-:W-:Y:S01]  /*d2f0*/  MOV R15, R90 ;  /* 0x0000005a000f7202 */ /* 0x000fe20000000f00 */
        /* <DEDUP_REMOVED lines=8> */
[----:B------:R-:W-:Y:S01]  /*d380*/  MOV R9, R220 ;  /* 0x000000dc00097202 */ /* 0x000fe20000000f00 */
[----:B------:R1:W-:Y:S01]  /*d390*/  STL.64 [R1+0x7c8], R6 ;  /* 0x0007c80601007387 */ /* 0x0003e20000100a00 */
[----:B0-----:R-:W-:-:S02]  /*d3a0*/  MOV R10, R221 ;  /* 0x000000dd000a7202 */ /* 0x001fc40000000f00 */
[----:B------:R-:W-:Y:S01]  /*d3b0*/  MOV R11, R222 ;  /* 0x000000de000b7202 */ /* 0x000fe20000000f00 */
[----:B------:R-:W-:Y:S01]  /*d3c0*/  FADD R5, R201, R0 ;  /* 0x00000000c9057221 */ /* 0x000fe20000000000 */
[----:B------:R0:W-:Y:S01]  /*d3d0*/  STL.64 [R1+0x790], R14 ;  /* 0x0007900e01007387 */ /* 0x0001e20000100a00 */
[----:B------:R-:W-:Y:S02]  /*d3e0*/  MOV R16, R97 ;  /* 0x0000006100107202 */ /* 0x000fe40000000f00 */
[----:B-1----:R-:W-:Y:S02]  /*d3f0*/  MOV R6, R115 ;  /* 0x0000007300067202 */ /* 0x002fe40000000f00 */
[----:B------:R-:W-:Y:S01]  /*d400*/  MOV R7, R116 ;  /* 0x0000007400077202 */ /* 0x000fe20000000f00 */
[----:B------:R1:W-:Y:S01]  /*d410*/  STL.64 [R1+0x840], R12 ;  /* 0x0008400c01007387 */ /* 0x0003e20000100a00 */
[----:B------:R-:W-:-:S03]  /*d420*/  MOV R17, R98 ;  /* 0x0000006200117202 */ /* 0x000fc60000000f00 */
[----:B------:R2:W-:Y:S01]  /*d430*/  STL.64 [R1+0x858], R8 ;  /* 0x0008580801007387 */ /* 0x0005e20000100a00 */
[----:B0-----:R-:W-:Y:S02]  /*d440*/  MOV R14, R105 ;  /* 0x00000069000e7202 */ /* 0x001fe40000000f00 */
[----:B------:R-:W-:Y:S01]  /*d450*/  MOV R15, R106 ;  /* 0x0000006a000f7202 */ /* 0x000fe20000000f00 */
[----:B------:R0:W-:Y:S01]  /*d460*/  STL.64 [R1+0x860], R10 ;  /* 0x0008600a01007387 */ /* 0x0001e20000100a00 */
[----:B------:R-:W-:Y:S01]  /*d470*/  FADD R0, R202, R5 ;  /* 0x00000005ca007221 */ /* 0x000fe20000000000 */
[----:B-1----:R-:W-:Y:S02]  /*d480*/  MOV R12, R223 ;  /* 0x000000df000c7202 */ /* 0x002fe40000000f00 */
[----:B------:R-:W-:Y:S02]  /*d490*/  MOV R13, R224 ;  /* 0x000000e0000d7202 */ /* 0x000fe40000000f00 */
[----:B--2---:R-:W-:-:S02]  /*d4a0*/  MOV R8, R229 ;  /* 0x000000e500087202 */ /* 0x004fc40000000f00 */
        /* <DEDUP_REMOVED lines=14> */
[----:B------:R-:W-:Y:S01]  /*d590*/  MOV R15, R122 ;  /* 0x0000007a000f7202 */ /* 0x000fe20000000f00 */
[----:B------:R2:W-:Y:S01]  /*d5a0*/  STL.64 [R1+0x888], R10 ;  /* 0x0008880a01007387 */ /* 0x0005e20000100a00 */
[----:B0-----:R-:W-:Y:S02]  /*d5b0*/  MOV R12, R235 ;  /* 0x000000eb000c7202 */ /* 0x001fe40000000f00 */
[----:B------:R-:W-:Y:S02]  /*d5c0*/  MOV R13, R236 ;  /* 0x000000ec000d7202 */ /* 0x000fe40000000f00 */
[----:B-1----:R-:W-:Y:S02]  /*d5d0*/  MOV R8, R239 ;  /* 0x000000ef00087202 */ /* 0x002fe40000000f00 */
[----:B------:R-:W-:Y:S02]  /*d5e0*/  MOV R9, R240 ;  /* 0x000000f000097202 */ /* 0x000fe40000000f00 */
[----:B--2---:R-:W-:-:S02]  /*d5f0*/  MOV R10, R243 ;  /* 0x000000f3000a7202 */ /* 0x004fc40000000f00 */
[----:B------:R-:W-:Y:S01]  /*d600*/  MOV R11, R244 ;  /* 0x000000f4000b7202 */ /* 0x000fe20000000f00 */
[----:B------:R0:W-:Y:S01]  /*d610*/  STL.64 [R1+0x820], R6 ;  /* 0x0008200601007387 */ /* 0x0001e20000100a00 */
[----:B------:R-:W-:-:S03]  /*d620*/  FADD R0, R204, R5 ;  /* 0x00000005cc007221 */ /* 0x000fc60000000000 */
[----:B------:R1:W-:Y:S01]  /*d630*/  STL.64 [R1+0x7f0], R16 ;  /* 0x0007f01001007387 */ /* 0x0003e20000100a00 */
[----:B------:R-:W-:-:S03]  /*d640*/  FADD R5, R205, R0 ;  /* 0x00000000cd057221 */ /* 0x000fc60000000000 */
[----:B------:R2:W-:Y:S01]  /*d650*/  STL.64 [R1+0x810], R14 ;  /* 0x0008100e01007387 */ /* 0x0005e20000100a00 */
[----:B0-----:R-:W-:Y:S02]  /*d660*/  MOV R6, R135 ;  /* 0x0000008700067202 */ /* 0x001fe40000000f00 */
[----:B------:R-:W-:Y:S01]  /*d670*/  MOV R7, R216 ;  /* 0x000000d800077202 */ /* 0x000fe20000000f00 */
[----:B------:R0:W-:Y:S01]  /*d680*/  STL.64 [R1+0x898], R12 ;  /* 0x0008980c01007387 */ /* 0x0001e20000100a00 */
[----:B-1----:R-:W-:Y:S02]  /*d690*/  MOV R16, R129 ;  /* 0x0000008100107202 */ /* 0x002fe40000000f00 */
[----:B------:R-:W-:Y:S01]  /*d6a0*/  MOV R17, R130 ;  /* 0x0000008200117202 */ /* 0x000fe20000000f00 */
[----:B------:R1:W-:Y:S01]  /*d6b0*/  STL.64 [R1+0x8a8], R8 ;  /* 0x0008a80801007387 */ /* 0x0003e20000100a00 */
[----:B--2---:R-:W-:Y:S02]  /*d6c0*/  MOV R14, R217 ;  /* 0x000000d9000e7202 */ /* 0x004fe40000000f00 */
[----:B------:R-:W-:Y:S01]  /*d6d0*/  MOV R15, R218 ;  /* 0x000000da000f7202 */ /* 0x000fe20000000f00 */
[----:B------:R2:W-:Y:S01]  /*d6e0*/  STL.64 [R1+0x8b8], R10 ;  /* 0x0008b80a01007387 */ /* 0x0005e20000100a00 */
[----:B0-----:R-:W-:-:S02]  /*d6f0*/  MOV R12, R245 ;  /* 0x000000f5000c7202 */ /* 0x001fc40000000f00 */
[----:B------:R-:W-:Y:S02]  /*d700*/  MOV R13, R246 ;  /* 0x000000f6000d7202 */ /* 0x000fe40000000f00 */
[----:B-1----:R-:W-:Y:S02]  /*d710*/  MOV R8, R251 ;  /* 0x000000fb00087202 */ /* 0x002fe40000000f00 */
[----:B------:R-:W-:Y:S02]  /*d720*/  MOV R9, R136 ;  /* 0x0000008800097202 */ /* 0x000fe40000000f00 */
[----:B--2---:R-:W-:Y:S02]  /*d730*/  MOV R10, R137 ;  /* 0x00000089000a7202 */ /* 0x004fe40000000f00 */
        /* <DEDUP_REMOVED lines=119> */
[----:B------:R-:W-:Y:S01]  /*deb0*/  HFMA2 R5, -RZ, RZ, 0.83740234375, -16.109375 ;  /* 0x3ab3cc07ff057431 */ /* 0x000fe200000001ff */
[----:B------:R-:W-:Y:S01]  /*dec0*/  MOV R2, R215 ;  /* 0x000000d700027202 */ /* 0x000fe20000000f00 */
[----:B------:R-:W-:Y:S01]  /*ded0*/  FADD R0, R215, R0 ;  /* 0x00000000d7007221 */ /* 0x000fe20000000000 */
[----:B------:R1:W-:Y:S04]  /*dee0*/  STL.64 [R1+0x9b0], R16 ;  /* 0x0009b01001007387 */ /* 0x0003e80000100a00 */
[----:B------:R2:W-:Y:S01]  /*def0*/  STL.64 [R1+0x9c0], R12 ;  /* 0x0009c00c01007387 */ /* 0x0005e20000100a00 */
[----:B0-----:R-:W-:-:S02]  /*df00*/  MOV R6, R175 ;  /* 0x000000af00067202 */ /* 0x001fc40000000f00 */
        /* <DEDUP_REMOVED lines=15> */
[----:B------:R-:W-:Y:S01]  /*e000*/  MOV R4, 0x44364000 ;  /* 0x4436400000047802 */ /* 0x000fe20000000f00 */
[----:B------:R-:W-:-:S02]  /*e010*/  FADD R0, R3, R0 ;  /* 0x0000000003007221 */ /* 0x000fc40000000000 */
[----:B------:R-:W-:Y:S04]  /*e020*/  STL.64 [R1+0x9e8], R12 ;  /* 0x0009e80c01007387 */ /* 0x000fe80000100a00 */
[----:B------:R-:W-:Y:S01]  /*e030*/  STL.64 [R1+0x9f0], R16 ;  /* 0x0009f01001007387 */ /* 0x000fe20000100a00 */
[----:B0-----:R-:W-:Y:S02]  /*e040*/  MOV R6, R185 ;  /* 0x000000b900067202 */ /* 0x001fe40000000f00 */
[----:B------:R-:W-:Y:S01]  /*e050*/  MOV R7, R186 ;  /* 0x000000ba00077202 */ /* 0x000fe20000000f00 */
[----:B------:R-:W-:Y:S01]  /*e060*/  STL.64 [R1+0xa00], R8 ;  /* 0x000a000801007387 */ /* 0x000fe20000100a00 */
[----:B------:R-:W0:Y:S03]  /*e070*/  FCHK P0, R0, 729 ;  /* 0x4436400000007902 */ /* 0x000e260000000000 */
[----:B------:R-:W-:Y:S04]  /*e080*/  STL.64 [R1+0xa08], R10 ;  /* 0x000a080a01007387 */ /* 0x000fe80000100a00 */
[----:B------:R-:W-:Y:S04]  /*e090*/  STL.64 [R1+0xa10], R14 ;  /* 0x000a100e01007387 */ /* 0x000fe80000100a00 */
[----:B------:R-:W-:Y:S01]  /*e0a0*/  STL.64 [R1+0xa18], R2 ;  /* 0x000a180201007387 */ /* 0x000fe20000100a00 */
[----:B------:R-:W-:-:S03]  /*e0b0*/  FFMA R4, R5, -R4, 1 ;  /* 0x3f80000005047423 */ /* 0x000fc60000000804 */
[----:B------:R1:W-:Y:S01]  /*e0c0*/  STL.64 [R1+0x9a0], R6 ;  /* 0x0009a00601007387 */ /* 0x0003e20000100a00 */
[----:B------:R-:W-:Y:S01]  /*e0d0*/  FFMA R5, R4, R5, 0.0013717421097680926323 ;  /* 0x3ab3cc0704057423 */ /* 0x000fe20000000005 */
[----:B-1----:R-:W-:Y:S02]  /*e0e0*/  MOV R6, R195 ;  /* 0x000000c300067202 */ /* 0x002fe40000000f00 */
[----:B------:R-:W-:Y:S01]  /*e0f0*/  MOV R7, R196 ;  /* 0x000000c400077202 */ /* 0x000fe20000000f00 */
[----:B------:R-:W-:-:S04]  /*e100*/  FFMA R4, R0, R5, RZ ;  /* 0x0000000500047223 */ /* 0x000fc800000000ff */
[----:B------:R1:W-:Y:S01]  /*e110*/  STL.64 [R1+0x9c8], R6 ;  /* 0x0009c80601007387 */ /* 0x0003e20000100a00 */
[----:B------:R-:W-:Y:S01]  /*e120*/  BSSY.RECONVERGENT B3, `(.L_x_13) ;  /* 0x0000009000037945 */ /* 0x000fe20003800200 */
[----:B-1----:R-:W-:Y:S02]  /*e130*/  MOV R6, R207 ;  /* 0x000000cf00067202 */ /* 0x002fe40000000f00 */
[----:B------:R-:W-:-:S05]  /*e140*/  MOV R7, R208 ;  /* 0x000000d000077202 */ /* 0x000fca0000000f00 */
[----:B------:R1:W-:Y:S02]  /*e150*/  STL.64 [R1+0x9f8], R6 ;  /* 0x0009f80601007387 */ /* 0x0003e40000100a00 */
[----:B-1----:R-:W-:-:S04]  /*e160*/  FFMA R6, R4, -729, R0 ;  /* 0xc436400004067823 */ /* 0x002fc80000000000 */
[----:B------:R-:W-:Y:S01]  /*e170*/  FFMA R4, R5, R6, R4 ;  /* 0x0000000605047223 */ /* 0x000fe20000000004 */
[----:B0-----:R-:W-:Y:S06]  /*e180*/  @!P0 BRA `(.L_x_14) ;  /* 0x0000000000088947 */ /* 0x001fec0003800000 */
[----:B------:R-:W-:-:S07]  /*e190*/  MOV R8, 0xe1b0 ;  /* 0x0000e1b000087802 */ /* 0x000fce0000000f00 */
[----:B-----5:R-:W-:Y:S05]  /*e1a0*/  CALL.REL.NOINC `($__internal_0_$__cuda_sm3x_div_rn_noftz_f32_slowpath) ;  /* 0x0000000000687944 */ /* 0x020fea0003c00000 */
.L_x_14:
[----:B------:R-:W-:Y:S05]  /*e1b0*/  BSYNC.RECONVERGENT B3 ;  /* 0x0000000000037941 */ /* 0x000fea0003800200 */
.L_x_13:
[----:B------:R-:W2:Y:S01]  /*e1c0*/  LDL.LU R11, [R1+0x11ac] ;  /* 0x0011ac00010b7983 */ /* 0x000ea20000300800 */
[----:B------:R-:W0:Y:S03]  /*e1d0*/  LDC R5, c[0x0][0x390] ;  /* 0x0000e400ff057b82 */ /* 0x000e260000000800 */
[----:B------:R-:W3:Y:S04]  /*e1e0*/  LDL.LU R0, [R1+0x11a8] ;  /* 0x0011a80001007983 */ /* 0x000ee80000300800 */
[----:B------:R-:W4:Y:S04]  /*e1f0*/  LDL.LU R10, [R1+0x11b8] ;  /* 0x0011b800010a7983 */ /* 0x000f280000300800 */
[----:B------:R-:W4:Y:S04]  /*e200*/  LDL.LU R9, [R1+0x11b4] ;  /* 0x0011b40001097983 */ /* 0x000f280000300800 */
[----:B------:R-:W4:Y:S01]  /*e210*/  LDL.LU R8, [R1+0x11b0] ;  /* 0x0011b00001087983 */ /* 0x000f220000300800 */
[----:B0-----:R-:W-:Y:S01]  /*e220*/  IMAD.WIDE R6, R5, R5, RZ ;  /* 0x0000000505067225 */ /* 0x001fe200078e02ff */
[----:B------:R-:W-:-:S04]  /*e230*/  UIADD3 UR4, UPT, UPT, UR4, 0x1, URZ ;  /* 0x0000000104047890 */ /* 0x000fc8000fffe0ff */
[----:B------:R-:W-:Y:S01]  /*e240*/  UISETP.NE.AND UP0, UPT, UR4, 0x32, UPT ;  /* 0x000000320400788c */ /* 0x000fe2000bf05270 */
[C---:B-----5:R-:W-:Y:S01]  /*e250*/  IMAD R252, R5.reuse, R5, R252 ;  /* 0x0000000505fc7224 */ /* 0x060fe200078e02fc */
[-C--:B--2---:R-:W-:Y:S02]  /*e260*/  MOV R2, R11.reuse ;  /* 0x0000000b00027202 */ /* 0x084fe40000000f00 */
[C---:B------:R-:W-:Y:S02]  /*e270*/  LEA R11, P0, R6.reuse, R11, 0x2 ;  /* 0x0000000b060b7211 */ /* 0x040fe400078010ff */
[-C--:B---3--:R-:W-:Y:S02]  /*e280*/  MOV R3, R0.reuse ;  /* 0x0000000000037202 */ /* 0x088fe40000000f00 */
[----:B------:R-:W-:Y:S01]  /*e290*/  LEA.HI.X R0, R6, R0, R7, 0x2, P0 ;  /* 0x0000000006007211 */ /* 0x000fe200000f1407 */
[CC--:B----4-:R-:W-:Y:S02]  /*e2a0*/  IMAD R10, R5.reuse, R5.reuse, R10 ;  /* 0x00000005050a7224 */ /* 0x0d0fe400078e020a */
[----:B------:R-:W-:-:S02]  /*e2b0*/  IMAD R9, R5, R5, R9 ;  /* 0x0000000505097224 */ /* 0x000fc400078e0209 */
[----:B------:R-:W-:Y:S01]  /*e2c0*/  IMAD R8, R5, R5, R8 ;  /* 0x0000000505087224 */ /* 0x000fe200078e0208 */
[----:B------:R0:W-:Y:S04]  /*e2d0*/  STG.E desc[UR8][R2.64], R4 ;  /* 0x0000000402007986 */ /* 0x0001e8000c101908 */
[----:B------:R0:W-:Y:S04]  /*e2e0*/  STL [R1+0x11ac], R11 ;  /* 0x0011ac0b01007387 */ /* 0x0001e80000100800 */
[----:B------:R0:W-:Y:S04]  /*e2f0*/  STL [R1+0x11b8], R10 ;  /* 0x0011b80a01007387 */ /* 0x0001e80000100800 */
[----:B------:R0:W-:Y:S04]  /*e300*/  STL [R1+0x11b4], R9 ;  /* 0x0011b40901007387 */ /* 0x0001e80000100800 */
[----:B------:R0:W-:Y:S04]  /*e310*/  STL [R1+0x11a8], R0 ;  /* 0x0011a80001007387 */ /* 0x0001e80000100800 */
[----:B------:R0:W-:Y:S01]  /*e320*/  STL [R1+0x11b0], R8 ;  /* 0x0011b00801007387 */ /* 0x0001e20000100800 */
[----:B------:R-:W-:Y:S05]  /*e330*/  BRA.U UP0, `(.L_x_15) ;  /* 0xffffff2d00887547 */ /* 0x000fea000b83ffff */
[----:B------:R-:W-:Y:S05]  /*e340*/  EXIT ;  /* 0x000000000000794d */ /* 0x000fea0003800000 */
        .weak           $__internal_0_$__cuda_sm3x_div_rn_noftz_f32_slowpath
        .type           $__internal_0_$__cuda_sm3x_div_rn_noftz_f32_slowpath,@function
        .size           $__internal_0_$__cuda_sm3x_div_rn_noftz_f32_slowpath,(.L_x_46 - $__internal_0_$__cuda_sm3x_div_rn_noftz_f32_slowpath)
$__internal_0_$__cuda_sm3x_div_rn_noftz_f32_slowpath:
[----:B------:R-:W-:Y:S01]  /*e350*/  SHF.R.U32.HI R2, RZ, 0x17, R0 ;  /* 0x00000017ff027819 */ /* 0x000fe20000011600 */
[----:B------:R-:W-:Y:S04]  /*e360*/  BSSY.RECONVERGENT B2, `(.L_x_16) ;  /* 0x000005c000027945 */ /* 0x000fe80003800200 */
[----:B------:R-:W-:Y:S01]  /*e370*/  BSSY.RELIABLE B4, `(.L_x_17) ;  /* 0x000001a000047945 */ /* 0x000fe20003800100 */
[----:B------:R-:W-:Y:S02]  /*e380*/  MOV R3, R0 ;  /* 0x0000000000037202 */ /* 0x000fe40000000f00 */
[----:B------:R-:W-:-:S04]  /*e390*/  LOP3.LUT R2, R2, 0xff, RZ, 0xc0, !PT ;  /* 0x000000ff02027812 */ /* 0x000fc800078ec0ff */
[----:B------:R-:W-:-:S04]  /*e3a0*/  IADD3 R5, PT, PT, R2, -0x1, RZ ;  /* 0xffffffff02057810 */ /* 0x000fc80007ffe0ff */
[----:B------:R-:W-:-:S13]  /*e3b0*/  ISETP.GT.U32.OR P0, PT, R5, 0xfd, !PT ;  /* 0x000000fd0500780c */ /* 0x000fda0007f04470 */
[----:B------:R-:W-:Y:S01]  /*e3c0*/  @!P0 MOV R4, RZ ;  /* 0x000000ff00048202 */ /* 0x000fe20000000f00 */
[----:B------:R-:W-:Y:S06]  /*e3d0*/  @!P0 BRA `(.L_x_18) ;  /* 0x00000000004c8947 */ /* 0x000fec0003800000 */
[----:B------:R-:W-:-:S13]  /*e3e0*/  FSETP.GTU.FTZ.AND P0, PT, |R0|, +INF , PT ;  /* 0x7f8000000000780b */ /* 0x000fda0003f1c200 */
[----:B------:R-:W-:Y:S05]  /*e3f0*/  @P0 BREAK.RELIABLE B4 ;  /* 0x0000000000040942 */ /* 0x000fea0003800100 */
[----:B------:R-:W-:Y:S05]  /*e400*/  @P0 BRA `(.L_x_19) ;  /* 0x0000000400400947 */ /* 0x000fea0003800000 */
[----:B------:R-:W-:-:S05]  /*e410*/  HFMA2 R4, -RZ, RZ, 4.2109375, 2 ;  /* 0x44364000ff047431 */ /* 0x000fca00000001ff */
[----:B------:R-:W-:-:S13]  /*e420*/  LOP3.LUT P0, RZ, R4, 0x7fffffff, R3, 0xc8, !PT ;  /* 0x7fffffff04ff7812 */ /* 0x000fda000780c803 */
[----:B------:R-:W-:Y:S05]  /*e430*/  @!P0 BREAK.RELIABLE B4 ;  /* 0x0000000000048942 */ /* 0x000fea0003800100 */
[----:B------:R-:W-:Y:S05]  /*e440*/  @!P0 BRA `(.L_x_20) ;  /* 0x0000000400288947 */ /* 0x000fea0003800000 */
[----:B------:R-:W-:-:S13]  /*e450*/  LOP3.LUT P0, RZ, R3, 0x7fffffff, RZ, 0xc0, !PT ;  /* 0x7fffffff03ff7812 */ /* 0x000fda000780c0ff */
[----:B------:R-:W-:Y:S05]  /*e460*/  @!P0 BREAK.RELIABLE B4 ;  /* 0x0000000000048942 */ /* 0x000fea0003800100 */
[----:B------:R-:W-:Y:S05]  /*e470*/  @!P0 BRA `(.L_x_21) ;  /* 0x0000000400148947 */ /* 0x000fea0003800000 */
[----:B------:R-:W-:Y:S02]  /*e480*/  FSETP.NEU.FTZ.AND P0, PT, |R0|, +INF , PT ;  /* 0x7f8000000000780b */ /* 0x000fe40003f1d200 */
[----:B------:R-:W-:-:S04]  /*e490*/  LOP3.LUT P2, RZ, R4, 0x7fffffff, RZ, 0xc0, !PT ;  /* 0x7fffffff04ff7812 */ /* 0x000fc8000784c0ff */
[----:B------:R-:W-:-:S13]  /*e4a0*/  PLOP3.LUT P0, PT, P0, P2, PT, 0x2f, 0xf2 ;  /* 0x0000000000f2781c */ /* 0x000fda0000704577 */
[----:B------:R-:W-:Y:S05]  /*e4b0*/  @P0 BREAK.RELIABLE B4 ;  /* 0x0000000000040942 */ /* 0x000fea0003800100 */
[----:B------:R-:W-:Y:S05]  /*e4c0*/  @P0 BRA `(.L_x_22) ;  /* 0x0000000000f40947 */ /* 0x000fea0003800000 */
[----:B------:R-:W-:-:S13]  /*e4d0*/  ISETP.GE.AND P0, PT, R5, RZ, PT ;  /* 0x000000ff0500720c */ /* 0x000fda0003f06270 */
[----:B------:R-:W-:Y:S01]  /*e4e0*/  @P0 MOV R4, RZ ;  /* 0x000000ff00040202 */ /* 0x000fe20000000f00 */
[----:B------:R-:W-:Y:S01]  /*e4f0*/  @!P0 FFMA R3, R0, 1.84467440737095516160e+19, RZ ;  /* 0x5f80000000038823 */ /* 0x000fe200000000ff */
[----:B------:R-:W-:-:S07]  /*e500*/  @!P0 MOV R4, 0xffffffc0 ;  /* 0xffffffc000048802 */ /* 0x000fce0000000f00 */
.L_x_18:
[----:B------:R-:W-:Y:S05]  /*e510*/  BSYNC.RELIABLE B4 ;  /* 0x0000000000047941 */ /* 0x000fea0003800100 */
.L_x_17:
[----:B------:R-:W-:Y:S01]  /*e520*/  UMOV UR5, 0x44364000 ;  /* 0x4436400000057882 */ /* 0x000fe20000000000 */
[----:B------:R-:W-:Y:S01]  /*e530*/  IADD3 R2, PT, PT, R2, -0x7f, RZ ;  /* 0xffffff8102027810 */ /* 0x000fe20007ffe0ff */
[----:B------:R-:W-:Y:S01]  /*e540*/  UIADD3 UR5, UPT, UPT, UR5, -0x4800000, URZ ;  /* 0xfb80000005057890 */ /* 0x000fe2000fffe0ff */
[----:B------:R-:W-:Y:S02]  /*e550*/  BSSY.RECONVERGENT B4, `(.L_x_23) ;  /* 0x0000033000047945 */ /* 0x000fe40003800200 */
[----:B------:R-:W-:Y:S01]  /*e560*/  IADD3 R4, PT, PT, R4, -0x9, R2 ;  /* 0xfffffff704047810 */ /* 0x000fe20007ffe002 */
[----:B------:R-:W-:Y:S02]  /*e570*/  IMAD R0, R2, -0x800000, R3 ;  /* 0xff80000002007824 */ /* 0x000fe400078e0203 */
[----:B------:R-:W-:-:S03]  /*e580*/  FADD.FTZ R7, -RZ, -UR5 ;  /* 0x80000005ff077e21 */ /* 0x000fc60008010100 */
[----:B------:R-:W0:Y:S02]  /*e590*/  MUFU.RCP R5, UR5 ;  /* 0x0000000500057d08 */ /* 0x000e240008001000 */
[----:B0-----:R-:W-:-:S04]  /*e5a0*/  FFMA R6, R5, R7, 1 ;  /* 0x3f80000005067423 */ /* 0x001fc80000000007 */
[----:B------:R-:W-:-:S04]  /*e5b0*/  FFMA R5, R5, R6, R5 ;  /* 0x0000000605057223 */ /* 0x000fc80000000005 */
[----:B------:R-:W-:-:S04]  /*e5c0*/  FFMA R6, R0, R5, RZ ;  /* 0x0000000500067223 */ /* 0x000fc800000000ff */
[----:B------:R-:W-:-:S04]  /*e5d0*/  FFMA R3, R7, R6, R0 ;  /* 0x0000000607037223 */ /* 0x000fc80000000000 */
[----:B------:R-:W-:-:S04]  /*e5e0*/  FFMA R6, R5, R3, R6 ;  /* 0x0000000305067223 */ /* 0x000fc80000000006 */
[----:B------:R-:W-:-:S04]  /*e5f0*/  FFMA R7, R7, R6, R0 ;  /* 0x0000000607077223 */ /* 0x000fc80000000000 */
[----:B------:R-:W-:-:S05]  /*e600*/  FFMA R3, R5, R7, R6 ;  /* 0x0000000705037223 */ /* 0x000fca0000000006 */
[----:B------:R-:W-:-:S04]  /*e610*/  SHF.R.U32.HI R0, RZ, 0x17, R3 ;  /* 0x00000017ff007819 */ /* 0x000fc80000011603 */
[----:B------:R-:W-:-:S04]  /*e620*/  LOP3.LUT R0, R0, 0xff, RZ, 0xc0, !PT ;  /* 0x000000ff00007812 */ /* 0x000fc800078ec0ff */
[----:B------:R-:W-:-:S04]  /*e630*/  IADD3 R9, PT, PT, R0, R4, RZ ;  /* 0x0000000400097210 */ /* 0x000fc80007ffe0ff */
[----:B------:R-:W-:-:S04]  /*e640*/  IADD3 R0, PT, PT, R9, -0x1, RZ ;  /* 0xffffffff09007810 */ /* 0x000fc80007ffe0ff */
[----:B------:R-:W-:-:S13]  /*e650*/  ISETP.GE.U32.AND P0, PT, R0, 0xfe, PT ;  /* 0x000000fe0000780c */ /* 0x000fda0003f06070 */
[----:B------:R-:W-:Y:S05]  /*e660*/  @!P0 BRA `(.L_x_24) ;  /* 0x0000000000808947 */ /* 0x000fea0003800000 */
[----:B------:R-:W-:-:S13]  /*e670*/  ISETP.GT.AND P0, PT, R9, 0xfe, PT ;  /* 0x000000fe0900780c */ /* 0x000fda0003f04270 */
[----:B------:R-:W-:Y:S05]  /*e680*/  @P0 BRA `(.L_x_25) ;  /* 0x00000000006c0947 */ /* 0x000fea0003800000 */
[----:B------:R-:W-:-:S13]  /*e690*/  ISETP.GE.AND P0, PT, R9, 0x1, PT ;  /* 0x000000010900780c */ /* 0x000fda0003f06270 */
[----:B------:R-:W-:Y:S05]  /*e6a0*/  @P0 BRA `(.L_x_26) ;  /* 0x0000000000740947 */ /* 0x000fea0003800000 */
[----:B------:R-:W-:Y:S02]  /*e6b0*/  ISETP.GE.AND P0, PT, R9, -0x18, PT ;  /* 0xffffffe80900780c */ /* 0x000fe40003f06270 */
[----:B------:R-:W-:-:S11]  /*e6c0*/  LOP3.LUT R3, R3, 0x80000000, RZ, 0xc0, !PT ;  /* 0x8000000003037812 */ /* 0x000fd600078ec0ff */
[----:B------:R-:W-:Y:S05]  /*e6d0*/  @!P0 BRA `(.L_x_26) ;  /* 0x0000000000688947 */ /* 0x000fea0003800000 */
[-CC-:B------:R-:W-:Y:S01]  /*e6e0*/  FFMA.RZ R0, R5, R7.reuse, R6.reuse ;  /* 0x0000000705007223 */ /* 0x180fe2000000c006 */
[C---:B------:R-:W-:Y:S02]  /*e6f0*/  ISETP.NE.AND P3, PT, R9.reuse, RZ, PT ;  /* 0x000000ff0900720c */ /* 0x040fe40003f65270 */
[----:B------:R-:W-:Y:S02]  /*e700*/  ISETP.NE.AND P2, PT, R9, RZ, PT ;  /* 0x000000ff0900720c */ /* 0x000fe40003f45270 */
[----:B------:R-:W-:Y:S01]  /*e710*/  LOP3.LUT R2, R0, 0x7fffff, RZ, 0xc0, !PT ;  /* 0x007fffff00027812 */ /* 0x000fe200078ec0ff */
[CCC-:B------:R-:W-:Y:S01]  /*e720*/  FFMA.RP R0, R5.reuse, R7.reuse, R6.reuse ;  /* 0x0000000705007223 */ /* 0x1c0fe20000008006 */
[----:B------:R-:W-:Y:S01]  /*e730*/  FFMA.RM R5, R5, R7, R6 ;  /* 0x0000000705057223 */ /* 0x000fe20000004006 */
[----:B------:R-:W-:Y:S02]  /*e740*/  IADD3 R7, PT, PT, R9, 0x20, RZ ;  /* 0x0000002009077810 */ /* 0x000fe40007ffe0ff */
[----:B------:R-:W-:-:S02]  /*e750*/  LOP3.LUT R2, R2, 0x800000, RZ, 0xfc, !PT ;  /* 0x0080000002027812 */ /* 0x000fc400078efcff */
[----:B------:R-:W-:Y:S02]  /*e760*/  IADD3 R4, PT, PT, -R9, RZ, RZ ;  /* 0x000000ff09047210 */ /* 0x000fe40007ffe1ff */
[----:B------:R-:W-:Y:S02]  /*e770*/  SHF.L.U32 R7, R2, R7, RZ ;  /* 0x0000000702077219 */ /* 0x000fe400000006ff */
[----:B------:R-:W-:Y:S02]  /*e780*/  FSETP.NEU.FTZ.AND P0, PT, R0, R5, PT ;  /* 0x000000050000720b */ /* 0x000fe40003f1d000 */
[----:B------:R-:W-:Y:S02]  /*e790*/  SEL R5, R4, RZ, P3 ;  /* 0x000000ff04057207 */ /* 0x000fe40001800000 */
[----:B------:R-:W-:Y:S02]  /*e7a0*/  ISETP.NE.AND P2, PT, R7, RZ, P2 ;  /* 0x000000ff0700720c */ /* 0x000fe40001745270 */
[----:B------:R-:W-:-:S02]  /*e7b0*/  SHF.R.U32.HI R5, RZ, R5, R2 ;  /* 0x00000005ff057219 */ /* 0x000fc40000011602 */
[----:B------:R-:W-:Y:S02]  /*e7c0*/  PLOP3.LUT P0, PT, P0, P2, PT, 0xf8, 0x8f ;  /* 0x00000000008f781c */ /* 0x000fe40000705f70 */
[----:B------:R-:W-:Y:S02]  /*e7d0*/  SHF.R.U32.HI R7, RZ, 0x1, R5 ;  /* 0x00000001ff077819 */ /* 0x000fe40000011605 */
[----:B------:R-:W-:-:S04]  /*e7e0*/  SEL R0, RZ, 0x1, !P0 ;  /* 0x00000001ff007807 */ /* 0x000fc80004000000 */
[----:B------:R-:W-:-:S04]  /*e7f0*/  LOP3.LUT R0, R0, 0x1, R7, 0xf8, !PT ;  /* 0x0000000100007812 */ /* 0x000fc800078ef807 */
[----:B------:R-:W-:-:S04]  /*e800*/  LOP3.LUT R0, R0, R5, RZ, 0xc0, !PT ;  /* 0x0000000500007212 */ /* 0x000fc800078ec0ff */
[----:B------:R-:W-:-:S04]  /*e810*/  IADD3 R0, PT, PT, R7, R0, RZ ;  /* 0x0000000007007210 */ /* 0x000fc80007ffe0ff */
[----:B------:R-:W-:Y:S01]  /*e820*/  LOP3.LUT R3, R0, R3, RZ, 0xfc, !PT ;  /* 0x0000000300037212 */ /* 0x000fe200078efcff */
[----:B------:R-:W-:Y:S06]  /*e830*/  BRA `(.L_x_26) ;  /* 0x0000000000107947 */ /* 0x000fec0003800000 */
.L_x_25:
[----:B------:R-:W-:-:S04]  /*e840*/  LOP3.LUT R3, R3, 0x80000000, RZ, 0xc0, !PT ;  /* 0x8000000003037812 */ /* 0x000fc800078ec0ff */
[----:B------:R-:W-:Y:S01]  /*e850*/  LOP3.LUT R3, R3, 0x7f800000, RZ, 0xfc, !PT ;  /* 0x7f80000003037812 */ /* 0x000fe200078efcff */
[----:B------:R-:W-:Y:S06]  /*e860*/  BRA `(.L_x_26) ;  /* 0x0000000000047947 */ /* 0x000fec0003800000 */
.L_x_24:
[----:B------:R-:W-:-:S07]  /*e870*/  LEA R3, R4, R3, 0x17 ;  /* 0x0000000304037211 */ /* 0x000fce00078eb8ff */
.L_x_26:
[----:B------:R-:W-:Y:S05]  /*e880*/  BSYNC.RECONVERGENT B4 ;  /* 0x0000000000047941 */ /* 0x000fea0003800200 */
.L_x_23:
[----:B------:R-:W-:Y:S05]  /*e890*/  BRA `(.L_x_27) ;  /* 0x0000000000207947 */ /* 0x000fea0003800000 */
.L_x_22:
[----:B------:R-:W-:-:S04]  /*e8a0*/  LOP3.LUT R3, R4, 0x80000000, R3, 0x48, !PT ;  /* 0x8000000004037812 */ /* 0x000fc800078e4803 */
[----:B------:R-:W-:Y:S01]  /*e8b0*/  LOP3.LUT R3, R3, 0x7f800000, RZ, 0xfc, !PT ;  /* 0x7f80000003037812 */ /* 0x000fe200078efcff */
[----:B------:R-:W-:Y:S06]  /*e8c0*/  BRA `(.L_x_27) ;  /* 0x0000000000147947 */ /* 0x000fec0003800000 */
.L_x_21:
[----:B------:R-:W-:Y:S01]  /*e8d0*/  LOP3.LUT R3, R4, 0x80000000, R3, 0x48, !PT ;  /* 0x8000000004037812 */ /* 0x000fe200078e4803 */
[----:B------:R-:W-:Y:S06]  /*e8e0*/  BRA `(.L_x_27) ;  /* 0x00000000000c7947 */ /* 0x000fec0003800000 */
.L_x_20:
[----:B------:R-:W0:Y:S01]  /*e8f0*/  MUFU.RSQ R3, -QNAN ;  /* 0xffc0000000037908 */ /* 0x000e220000001400 */
[----:B------:R-:W-:Y:S05]  /*e900*/  BRA `(.L_x_27) ;  /* 0x0000000000047947 */ /* 0x000fea0003800000 */
.L_x_19:
[----:B------:R-:W-:-:S07]  /*e910*/  FADD.FTZ R3, R0, 729 ;  /* 0x4436400000037421 */ /* 0x000fce0000010000 */
.L_x_27:
[----:B------:R-:W-:Y:S05]  /*e920*/  BSYNC.RECONVERGENT B2 ;  /* 0x0000000000027941 */ /* 0x000fea0003800200 */
.L_x_16:
[----:B0-----:R-:W-:Y:S01]  /*e930*/  MOV R4, R3 ;  /* 0x0000000300047202 */ /* 0x001fe20000000f00 */
[----:B------:R-:W-:Y:S01]  /*e940*/  HFMA2 R3, -RZ, RZ, 0, 0 ;  /* 0x00000000ff037431 */ /* 0x000fe200000001ff */
[----:B------:R-:W-:-:S04]  /*e950*/  MOV R2, R8 ;  /* 0x0000000800027202 */ /* 0x000fc80000000f00 */
[----:B------:R-:W-:Y:S05]  /*e960*/  RET.REL.NODEC R2 `(_Z23median_filter_gpu_sm_2dPfS_i) ;  /* 0xffffff1402a47950 */ /* 0x000fea0003c3ffff */
.L_x_28:
[----:B------:R-:W-:-:S00]  /*e970*/  BRA `(.L_x_28) ;  /* 0xfffffffc00fc7947 */ /* 0x000fc0000383ffff */
[----:B------:R-:W-:-:S00]  /*e980*/  NOP ;  /* 0x0000000000007918 */ /* 0x000fc00000000000 */
[----:B------:R-:W-:-:S00]  /*e990*/  NOP ;  /* 0x0000000000007918 */ /* 0x000fc00000000000 */
[----:B------:R-:W-:-:S00]  /*e9a0*/  NOP ;  /* 0x0000000000007918 */ /* 0x000fc00000000000 */
[----:B------:R-:W-:-:S00]  /*e9b0*/  NOP ;  /* 0x0000000000007918 */ /* 0x000fc00000000000 */
[----:B------:R-:W-:-:S00]  /*e9c0*/  NOP ;  /* 0x0000000000007918 */ /* 0x000fc00000000000 */
[----:B------:R-:W-:-:S00]  /*e9d0*/  NOP ;  /* 0x0000000000007918 */ /* 0x000fc00000000000 */
[----:B------:R-:W-:-:S00]  /*e9e0*/  NOP ;  /* 0x0000000000007918 */ /* 0x000fc00000000000 */
[----:B------:R-:W-:-:S00]  /*e9f0*/  NOP ;  /* 0x0000000000007918 */ /* 0x000fc00000000000 */
.L_x_46:


//--------------------- .text._Z20median_filter_gpu_gmPfS_i --------------------------
	.section	.text._Z20median_filter_gpu_gmPfS_i,"ax",@progbits
	.align	128
        .global         _Z20median_filter_gpu_gmPfS_i
        .type           _Z20median_filter_gpu_gmPfS_i,@function
        .size           _Z20median_filter_gpu_gmPfS_i,(.L_x_47 - _Z20median_filter_gpu_gmPfS_i)
        .other          _Z20median_filter_gpu_gmPfS_i,@"STO_CUDA_ENTRY STV_DEFAULT"
_Z20median_filter_gpu_gmPfS_i:
.text._Z20median_filter_gpu_gmPfS_i:
[----:B------:R-:W-:Y:S01]  /*0000*/  LDC R1, c[0x0][0x37c] ;  /* 0x0000df00ff017b82 */ /* 0x000fe20000000800 */
[----:B------:R-:W0:Y:S01]  /*0010*/  S2R R9, SR_CTAID.X ;  /* 0x0000000000097919 */ /* 0x000e220000002500 */
[----:B------:R-:W1:Y:S01]  /*0020*/  S2R R8, SR_CTAID.Y ;  /* 0x0000000000087919 */ /* 0x000e620000002600 */
[----:B------:R-:W1:Y:S01]  /*0030*/  S2R R3, SR_TID.Y ;  /* 0x0000000000037919 */ /* 0x000e620000002200 */
[----:B------:R-:W0:Y:S01]  /*0040*/  S2R R0, SR_TID.X ;  /* 0x0000000000007919 */ /* 0x000e220000002100 */
[----:B-1----:R-:W-:Y:S02]  /*0050*/  LEA R8, R8, R3, 0x3 ;  /* 0x0000000308087211 */ /* 0x002fe400078e18ff */
[----:B0-----:R-:W-:Y:S02]  /*0060*/  LEA R9, R9, R0, 0x3 ;  /* 0x0000000009097211 */ /* 0x001fe400078e18ff */
[----:B------:R-:W-:Y:S02]  /*0070*/  ISETP.GT.U32.AND P0, PT, R8, 0x31, PT ;  /* 0x000000310800780c */ /* 0x000fe40003f04070 */
[----:B------:R-:W-:-:S04]  /*0080*/  IADD3 R0, PT, PT, R9, 0x4, RZ ;  /* 0x0000000409007810 */ /* 0x000fc80007ffe0ff */
[----:B------:R-:W-:-:S13]  /*0090*/  ISETP.GT.OR P0, PT, R0, 0x35, P0 ;  /* 0x000000350000780c */ /* 0x000fda0000704670 */
[----:B------:R-:W-:Y:S05]  /*00a0*/  @P0 EXIT ;  /* 0x000000000000094d */ /* 0x000fea0003800000 */
[----:B------:R-:W0:Y:S01]  /*00b0*/  LDC R5, c[0x0][0x390] ;  /* 0x0000e400ff057b82 */ /* 0x000e220000000800 */
[----:B------:R-:W-:Y:S01]  /*00c0*/  IADD3 R2, PT, PT, R8, 0x4, RZ ;  /* 0x0000000408027810 */ /* 0x000fe20007ffe0ff */
[----:B------:R-:W1:Y:S01]  /*00d0*/  LDCU.64 UR8, c[0x0][0x358] ;  /* 0x00006b00ff0877ac */ /* 0x000e620008000a00 */
[----:B------:R-:W-:-:S03]  /*00e0*/  UMOV UR5, 0x4 ;  /* 0x0000000400057882 */ /* 0x000fc60000000000 */
[-C--:B0-----:R-:W-:Y:S02]  /*00f0*/  IMAD R3, R2, R5.reuse, RZ ;  /* 0x0000000502037224 */ /* 0x081fe400078e02ff */
[----:B------:R-:W-:-:S03]  /*0100*/  IMAD R10, R5, R5, RZ ;  /* 0x00000005050a7224 */ /* 0x000fc600078e02ff */
[----:B------:R-:W-:Y:S02]  /*0110*/  IADD3 R11, P0, PT, R0, R3, RZ ;  /* 0x00000003000b7210 */ /* 0x000fe40007f1e0ff */
[----:B------:R-:W-:Y:S02]  /*0120*/  SHF.R.S32.HI R3, RZ, 0x1f, R3 ;  /* 0x0000001fff037819 */ /* 0x000fe40000011403 */
[----:B------:R-:W-:Y:S02]  /*0130*/  LEA R11, P1, R10, R11, 0x2 ;  /* 0x0000000b0a0b7211 */ /* 0x000fe400078210ff */
[----:B------:R-:W-:-:S04]  /*0140*/  LEA.HI.X.SX32 R3, R0, R3, 0x1, P0 ;  /* 0x0000000300037211 */ /* 0x000fc800000f0eff */
[----:B-1----:R-:W-:-:S07]  /*0150*/  LEA.HI.X R12, R10, R3, RZ, 0x2, P1 ;  /* 0x000000030a0c7211 */ /* 0x002fce00008f14ff */
.L_x_32:
[----:B------:R-:W-:Y:S01]  /*0160*/  UIADD3 UR7, UPT, UPT, UR5, -0x4, URZ ;  /* 0xfffffffc05077890 */ /* 0x000fe2000fffe0ff */
[----:B------:R-:W-:Y:S01]  /*0170*/  HFMA2 R0, -RZ, RZ, 0, 0 ;  /* 0x00000000ff007431 */ /* 0x000fe200000001ff */
[----:B------:R-:W-:Y:S01]  /*0180*/  UIADD3 UR5, UPT, UPT, UR5, 0x1, URZ ;  /* 0x0000000105057890 */ /* 0x000fe2000fffe0ff */
[----:B------:R-:W-:-:S03]  /*0190*/  UMOV UR4, URZ ;  /* 0x000000ff00047c82 */ /* 0x000fc60008000000 */
[----:B0-----:R-:W-:-:S11]  /*01a0*/  UISETP.NE.AND UP1, UPT, UR5, 0x36, UPT ;  /* 0x000000360500788c */ /* 0x001fd6000bf25270 */
.L_x_29:
[----:B------:R-:W0:Y:S01]  /*01b0*/  LDC R13, c[0x0][0x390] ;  /* 0x0000e400ff0d7b82 */ /* 0x000e220000000800 */
[----:B------:R-:W-:-:S07]  /*01c0*/  UIADD3 UR6, UPT, UPT, UR7, UR4, URZ ;  /* 0x0000000407067290 */ /* 0x000fce000fffe0ff */
[----:B------:R-:W1:Y:S01]  /*01d0*/  LDC.64 R2, c[0x0][0x380] ;  /* 0x0000e000ff027b82 */ /* 0x000e620000000a00 */
[----:B0-----:R-:W-:-:S04]  /*01e0*/  IMAD R14, R13, UR6, R8 ;  /* 0x000000060d0e7c24 */ /* 0x001fc8000f8e0208 */
[----:B------:R-:W-:-:S04]  /*01f0*/  IMAD R14, R14, R13, R9 ;  /* 0x0000000d0e0e7224 */ /* 0x000fc800078e0209 */
[----:B-1----:R-:W-:-:S05]  /*0200*/  IMAD.WIDE R4, R14, 0x4, R2 ;  /* 0x000000040e047825 */ /* 0x002fca00078e0202 */
[----:B------:R-:W2:Y:S04]  /*0210*/  LDG.E R27, desc[UR8][R4.64] ;  /* 0x00000008041b7981 */ /* 0x000ea8000c1e1900 */
[----:B------:R-:W3:Y:S04]  /*0220*/  LDG.E R29, desc[UR8][R4.64+0x4] ;  /* 0x00000408041d7981 */ /* 0x000ee8000c1e1900 */
[----:B------:R-:W4:Y:S04]  /*0230*/  LDG.E R21, desc[UR8][R4.64+0x8] ;  /* 0x0000080804157981 */ /* 0x000f28000c1e1900 */
[----:B------:R-:W5:Y:S04]  /*0240*/  LDG.E R22, desc[UR8][R4.64+0xc] ;  /* 0x00000c0804167981 */ /* 0x000f68000c1e1900 */
[----:B------:R-:W5:Y:S04]  /*0250*/  LDG.E R17, desc[UR8][R4.64+0x10] ;  /* 0x0000100804117981 */ /* 0x000f68000c1e1900 */
[----:B------:R-:W5:Y:S04]  /*0260*/  LDG.E R18, desc[UR8][R4.64+0x14] ;  /* 0x0000140804127981 */ /* 0x000f68000c1e1900 */
[----:B------:R-:W5:Y:S04]  /*0270*/  LDG.E R19, desc[UR8][R4.64+0x18] ;  /* 0x0000180804137981 */ /* 0x000f68000c1e1900 */
[----:B------:R-:W5:Y:S01]  /*0280*/  LDG.E R15, desc[UR8][R4.64+0x1c] ;  /* 0x00001c08040f7981 */ /* 0x000f62000c1e1900 */
[----:B------:R-:W-:-:S03]  /*0290*/  IMAD.WIDE R6, R13, 0x4, R4 ;  /* 0x000000040d067825 */ /* 0x000fc600078e0204 */
[----:B------:R0:W5:Y:S04]  /*02a0*/  LDG.E R16, desc[UR8][R4.64+0x20] ;  /* 0x0000200804107981 */ /* 0x000168000c1e1900 */
[----:B------:R-:W5:Y:S04]  /*02b0*/  LDG.E R26, desc[UR8][R6.64] ;  /* 0x00000008061a7981 */ /* 0x000f68000c1e1900 */
[----:B------:R-:W5:Y:S04]  /*02c0*/  LDG.E R23, desc[UR8][R6.64+0x4] ;  /* 0x0000040806177981 */ /* 0x000f68000c1e1900 */
[----:B------:R-:W5:Y:S04]  /*02d0*/  LDG.E R25, desc[UR8][R6.64+0x8] ;  /* 0x0000080806197981 */ /* 0x000f68000c1e1900 */
[----:B------:R-:W5:Y:S04]  /*02e0*/  LDG.E R24, desc[UR8][R6.64+0xc] ;  /* 0x00000c0806187981 */ /* 0x000f68000c1e1900 */
[----:B------:R-:W5:Y:S01]  /*02f0*/  LDG.E R20, desc[UR8][R6.64+0x14] ;  /* 0x0000140806147981 */ /* 0x000f62000c1e1900 */
[----:B0-----:R-:W-:-:S04]  /*0300*/  IMAD.WIDE R4, R13, 0x4, R6 ;  /* 0x000000040d047825 */ /* 0x001fc800078e0206 */
[----:B--2---:R-:W-:Y:S02]  /*0310*/  FADD R0, R27, R0 ;  /* 0x000000001b007221 */ /* 0x004fe40000000000 */
[----:B------:R-:W2:Y:S02]  /*0320*/  LDG.E R27, desc[UR8][R6.64+0x10] ;  /* 0x00001008061b7981 */ /* 0x000ea4000c1e1900 */
[----:B---3--:R-:W-:-:S04]  /*0330*/  FADD R0, R0, R29 ;  /* 0x0000001d00007221 */ /* 0x008fc80000000000 */
[----:B----4-:R-:W-:Y:S02]  /*0340*/  FADD R29, R0, R21 ;  /* 0x00000015001d7221 */ /* 0x010fe40000000000 */
[----:B------:R-:W3:Y:S04]  /*0350*/  LDG.E R21, desc[UR8][R6.64+0x18] ;  /* 0x0000180806157981 */ /* 0x000ee8000c1e1900 */
[----:B------:R-:W4:Y:S01]  /*0360*/  LDG.E R0, desc[UR8][R6.64+0x1c] ;  /* 0x00001c0806007981 */ /* 0x000f22000c1e1900 */
[----:B-----5:R-:W-:-:S03]  /*0370*/  FADD R28, R29, R22 ;  /* 0x000000161d1c7221 */ /* 0x020fc60000000000 */
[----:B------:R0:W5:Y:S01]  /*0380*/  LDG.E R22, desc[UR8][R6.64+0x20] ;  /* 0x0000200806167981 */ /* 0x000162000c1e1900 */
[----:B------:R-:W-:-:S03]  /*0390*/  FADD R29, R28, R17 ;  /* 0x000000111c1d7221 */ /* 0x000fc60000000000 */
[----:B------:R-:W5:Y:S01]  /*03a0*/  LDG.E R17, desc[UR8][R4.64] ;  /* 0x0000000804117981 */ /* 0x000f62000c1e1900 */
[----:B------:R-:W-:-:S03]  /*03b0*/  FADD R28, R29, R18 ;  /* 0x000000121d1c7221 */ /* 0x000fc60000000000 */
[----:B------:R-:W5:Y:S01]  /*03c0*/  LDG.E R18, desc[UR8][R4.64+0x4] ;  /* 0x0000040804127981 */ /* 0x000f62000c1e1900 */
[----:B------:R-:W-:-:S04]  /*03d0*/  FADD R28, R28, R19 ;  /* 0x000000131c1c7221 */ /* 0x000fc80000000000 */
[----:B------:R-:W-:Y:S02]  /*03e0*/  FADD R19, R28, R15 ;  /* 0x0000000f1c137221 */ /* 0x000fe40000000000 */
[----:B------:R-:W5:Y:S02]  /*03f0*/  LDG.E R15, desc[UR8][R4.64+0x8] ;  /* 0x00000808040f7981 */ /* 0x000f64000c1e1900 */
[----:B------:R-:W-:Y:S02]  /*0400*/  FADD R19, R19, R16 ;  /* 0x0000001013137221 */ /* 0x000fe40000000000 */
[----:B------:R-:W5:Y:S02]  /*0410*/  LDG.E R16, desc[UR8][R4.64+0xc] ;  /* 0x00000c0804107981 */ /* 0x000f64000c1e1900 */
[----:B------:R-:W-:Y:S02]  /*0420*/  FADD R26, R19, R26 ;  /* 0x0000001a131a7221 */ /* 0x000fe40000000000 */
[----:B------:R-:W5:Y:S02]  /*0430*/  LDG.E R19, desc[UR8][R4.64+0x10] ;  /* 0x0000100804137981 */ /* 0x000f64000c1e1900 */
[----:B0-----:R-:W-:-:S02]  /*0440*/  FADD R6, R26, R23 ;  /* 0x000000171a067221 */ /* 0x001fc40000000000 */
[----:B------:R-:W5:Y:S02]  /*0450*/  LDG.E R26, desc[UR8][R4.64+0x14] ;  /* 0x00001408041a7981 */ /* 0x000f64000c1e1900 */
[----:B------:R-:W-:Y:S02]  /*0460*/  FADD R25, R6, R25 ;  /* 0x0000001906197221 */ /* 0x000fe40000000000 */
[----:B------:R-:W5:Y:S02]  /*0470*/  LDG.E R23, desc[UR8][R4.64+0x18] ;  /* 0x0000180804177981 */ /* 0x000f64000c1e1900 */
[----:B------:R-:W-:Y:S02]  /*0480*/  FADD R6, R25, R24 ;  /* 0x0000001819067221 */ /* 0x000fe40000000000 */
[----:B------:R-:W5:Y:S04]  /*0490*/  LDG.E R24, desc[UR8][R4.64+0x1c] ;  /* 0x00001c0804187981 */ /* 0x000f68000c1e1900 */
[----:B------:R0:W5:Y:S01]  /*04a0*/  LDG.E R25, desc[UR8][R4.64+0x20] ;  /* 0x0000200804197981 */ /* 0x000162000c1e1900 */
[----:B--2---:R-:W-:Y:S01]  /*04b0*/  FADD R27, R6, R27 ;  /* 0x0000001b061b7221 */ /* 0x004fe20000000000 */
[----:B------:R-:W-:-:S04]  /*04c0*/  IMAD.WIDE R6, R13, 0x4, R4 ;  /* 0x000000040d067825 */ /* 0x000fc800078e0204 */
[----:B------:R-:W-:Y:S02]  /*04d0*/  FADD R28, R27, R20 ;  /* 0x000000141b1c7221 */ /* 0x000fe40000000000 */
[----:B------:R-:W2:Y:S02]  /*04e0*/  LDG.E R20, desc[UR8][R6.64] ;  /* 0x0000000806147981 */ /* 0x000ea4000c1e1900 */
[----:B---3--:R-:W-:Y:S02]  /*04f0*/  FADD R27, R28, R21 ;  /* 0x000000151c1b7221 */ /* 0x008fe40000000000 */
[----:B------:R-:W3:Y:S02]  /*0500*/  LDG.E R21, desc[UR8][R6.64+0x4] ;  /* 0x0000040806157981 */ /* 0x000ee4000c1e1900 */
[----:B----4-:R-:W-:Y:S02]  /*0510*/  FADD R27, R27, R0 ;  /* 0x000000001b1b7221 */ /* 0x010fe40000000000 */
[----:B------:R-:W4:Y:S02]  /*0520*/  LDG.E R0, desc[UR8][R6.64+0x8] ;  /* 0x0000080806007981 */ /* 0x000f24000c1e1900 */
[----:B-----5:R-:W-:-:S02]  /*0530*/  FADD R28, R27, R22 ;  /* 0x000000161b1c7221 */ /* 0x020fc40000000000 */
[----:B------:R-:W5:Y:S02]  /*0540*/  LDG.E R22, desc[UR8][R6.64+0xc] ;  /* 0x00000c0806167981 */ /* 0x000f64000c1e1900 */
[----:B------:R-:W-:Y:S02]  /*0550*/  FADD R27, R28, R17 ;  /* 0x000000111c1b7221 */ /* 0x000fe40000000000 */
[----:B------:R-:W5:Y:S02]  /*0560*/  LDG.E R17, desc[UR8][R6.64+0x10] ;  /* 0x0000100806117981 */ /* 0x000f64000c1e1900 */
[----:B0-----:R-:W-:Y:S02]  /*0570*/  FADD R4, R27, R18 ;  /* 0x000000121b047221 */ /* 0x001fe40000000000 */
[----:B------:R-:W5:Y:S04]  /*0580*/  LDG.E R27, desc[UR8][R6.64+0x14] ;  /* 0x00001408061b7981 */ /* 0x000f68000c1e1900 */
[----:B------:R-:W5:Y:S01]  /*0590*/  LDG.E R18, desc[UR8][R6.64+0x18] ;  /* 0x0000180806127981 */ /* 0x000f62000c1e1900 */
[----:B------:R-:W-:Y:S01]  /*05a0*/  FADD R15, R4, R15 ;  /* 0x0000000f040f7221 */ /* 0x000fe20000000000 */
[----:B------:R-:W-:-:S03]  /*05b0*/  LEA R14, R13, R14, 0x2 ;  /* 0x0000000e0d0e7211 */ /* 0x000fc600078e10ff */
[----:B------:R-:W-:Y:S02]  /*05c0*/  FADD R4, R15, R16 ;  /* 0x000000100f047221 */ /* 0x000fe40000000000 */
[----:B------:R-:W5:Y:S02]  /*05d0*/  LDG.E R15, desc[UR8][R6.64+0x1c] ;  /* 0x00001c08060f7981 */ /* 0x000f64000c1e1900 */
[----:B------:R-:W-:Y:S01]  /*05e0*/  FADD R19, R4, R19 ;  /* 0x0000001304137221 */ /* 0x000fe20000000000 */
[----:B------:R-:W-:Y:S01]  /*05f0*/  IMAD.WIDE R4, R14, 0x4, R2 ;  /* 0x000000040e047825 */ /* 0x000fe200078e0202 */
[----:B------:R2:W5:Y:S03]  /*0600*/  LDG.E R16, desc[UR8][R6.64+0x20] ;  /* 0x0000200806107981 */ /* 0x000566000c1e1900 */
[----:B------:R-:W-:Y:S02]  /*0610*/  FADD R26, R19, R26 ;  /* 0x0000001a131a7221 */ /* 0x000fe40000000000 */
[----:B------:R-:W5:Y:S02]  /*0620*/  LDG.E R19, desc[UR8][R4.64] ;  /* 0x0000000804137981 */ /* 0x000f64000c1e1900 */
[----:B------:R-:W-:-:S02]  /*0630*/  FADD R29, R26, R23 ;  /* 0x000000171a1d7221 */ /* 0x000fc40000000000 */
[----:B------:R-:W5:Y:S02]  /*0640*/  LDG.E R23, desc[UR8][R4.64+0x4] ;  /* 0x0000040804177981 */ /* 0x000f64000c1e1900 */
[----:B------:R-:W-:Y:S02]  /*0650*/  FADD R26, R29, R24 ;  /* 0x000000181d1a7221 */ /* 0x000fe40000000000 */
[----:B------:R-:W5:Y:S02]  /*0660*/  LDG.E R24, desc[UR8][R4.64+0x8] ;  /* 0x0000080804187981 */ /* 0x000f64000c1e1900 */
[----:B------:R-:W-:Y:S02]  /*0670*/  FADD R29, R26, R25 ;  /* 0x000000191a1d7221 */ /* 0x000fe40000000000 */
[----:B------:R-:W5:Y:S02]  /*0680*/  LDG.E R25, desc[UR8][R4.64+0xc] ;  /* 0x00000c0804197981 */ /* 0x000f64000c1e1900 */
[----:B--2---:R-:W-:-:S02]  /*0690*/  FADD R6, R29, R20 ;  /* 0x000000141d067221 */ /* 0x004fc40000000000 */
[----:B------:R-:W2:Y:S02]  /*06a0*/  LDG.E R20, desc[UR8][R4.64+0x10] ;  /* 0x0000100804147981 */ /* 0x000ea4000c1e1900 */
[----:B---3--:R-:W-:-:S04]  /*06b0*/  FADD R21, R6, R21 ;  /* 0x0000001506157221 */ /* 0x008fc80000000000 */
[----:B----4-:R-:W-:Y:S02]  /*06c0*/  FADD R21, R21, R0 ;  /* 0x0000000015157221 */ /* 0x010fe40000000000 */
[----:B------:R-:W3:Y:S02]  /*06d0*/  LDG.E R0, desc[UR8][R4.64+0x14] ;  /* 0x0000140804007981 */ /* 0x000ee4000c1e1900 */
[----:B-----5:R-:W-:Y:S02]  /*06e0*/  FADD R22, R21, R22 ;  /* 0x0000001615167221 */ /* 0x020fe40000000000 */
[----:B------:R-:W4:Y:S02]  /*06f0*/  LDG.E R21, desc[UR8][R4.64+0x18] ;  /* 0x0000180804157981 */ /* 0x000f24000c1e1900 */
[----:B------:R-:W-:Y:S02]  /*0700*/  FADD R26, R22, R17 ;  /* 0x00000011161a7221 */ /* 0x000fe40000000000 */
[----:B------:R-:W5:Y:S01]  /*0710*/  LDG.E R22, desc[UR8][R4.64+0x1c] ;  /* 0x00001c0804167981 */ /* 0x000f62000c1e1900 */
[----:B------:R-:W-:-:S03]  /*0720*/  IMAD.WIDE R6, R13, 0x4, R4 ;  /* 0x000000040d067825 */ /* 0x000fc600078e0204 */
[----:B------:R0:W5:Y:S01]  /*0730*/  LDG.E R17, desc[UR8][R4.64+0x20] ;  /* 0x0000200804117981 */ /* 0x000162000c1e1900 */
[----:B------:R-:W-:-:S03]  /*0740*/  FADD R27, R26, R27 ;  /* 0x0000001b1a1b7221 */ /* 0x000fc60000000000 */
[----:B------:R-:W5:Y:S01]  /*0750*/  LDG.E R26, desc[UR8][R6.64] ;  /* 0x00000008061a7981 */ /* 0x000f62000c1e1900 */
[----:B------:R-:W-:-:S03]  /*0760*/  FADD R28, R27, R18 ;  /* 0x000000121b1c7221 */ /* 0x000fc60000000000 */
[----:B------:R-:W5:Y:S04]  /*0770*/  LDG.E R27, desc[UR8][R6.64+0x4] ;  /* 0x00000408061b7981 */ /* 0x000f68000c1e1900 */
        /* <DEDUP_REMOVED lines=10> */
[----:B------:R-:W-:-:S02]  /*0820*/  FADD R25, R24, R25 ;  /* 0x0000001918197221 */ /* 0x000fc40000000000 */
[----:B------:R-:W5:Y:S01]  /*0830*/  LDG.E R24, desc[UR8][R6.64+0x1c] ;  /* 0x00001c0806187981 */ /* 0x000f62000c1e1900 */
[----:B0-----:R-:W-:-:S03]  /*0840*/  IMAD.WIDE R4, R13, 0x4, R6 ;  /* 0x000000040d047825 */ /* 0x001fc600078e0206 */
[----:B------:R0:W5:Y:S01]  /*0850*/  LDG.E R23, desc[UR8][R6.64+0x20] ;  /* 0x0000200806177981 */ /* 0x000162000c1e1900 */
[----:B--2---:R-:W-:-:S03]  /*0860*/  FADD R25, R25, R20 ;  /* 0x0000001419197221 */ /* 0x004fc60000000000 */
[----:B------:R-:W2:Y:S01]  /*0870*/  LDG.E R20, desc[UR8][R4.64] ;  /* 0x0000000804147981 */ /* 0x000ea2000c1e1900 */
[----:B---3--:R-:W-:-:S04]  /*0880*/  FADD R0, R25, R0 ;  /* 0x0000000019007221 */ /* 0x008fc80000000000 */
[----:B----4-:R-:W-:Y:S02]  /*0890*/  FADD R21, R0, R21 ;  /* 0x0000001500157221 */ /* 0x010fe40000000000 */
[----:B------:R-:W3:Y:S02]  /*08a0*/  LDG.E R0, desc[UR8][R4.64+0x4] ;  /* 0x0000040804007981 */ /* 0x000ee4000c1e1900 */
[----:B-----5:R-:W-:Y:S02]  /*08b0*/  FADD R22, R21, R22 ;  /* 0x0000001615167221 */ /* 0x020fe40000000000 */
[----:B------:R-:W4:Y:S02]  /*08c0*/  LDG.E R21, desc[UR8][R4.64+0x8] ;  /* 0x0000080804157981 */ /* 0x000f24000c1e1900 */
[----:B------:R-:W-:Y:S02]  /*08d0*/  FADD R25, R22, R17 ;  /* 0x0000001116197221 */ /* 0x000fe40000000000 */
[----:B------:R-:W5:Y:S02]  /*08e0*/  LDG.E R17, desc[UR8][R4.64+0xc] ;  /* 0x00000c0804117981 */ /* 0x000f64000c1e1900 */
[----:B------:R-:W-:-:S02]  /*08f0*/  FADD R26, R26, R25 ;  /* 0x000000191a1a7221 */ /* 0x000fc40000000000 */
[----:B------:R-:W5:Y:S04]  /*0900*/  LDG.E R22, desc[UR8][R4.64+0x10] ;  /* 0x0000100804167981 */ /* 0x000f68000c1e1900 */
[----:B------:R-:W5:Y:S01]  /*0910*/  LDG.E R25, desc[UR8][R4.64+0x14] ;  /* 0x0000140804197981 */ /* 0x000f62000c1e1900 */
[----:B------:R-:W-:-:S03]  /*0920*/  FADD R27, R26, R27 ;  /* 0x0000001b1a1b7221 */ /* 0x000fc60000000000 */
[----:B------:R-:W5:Y:S01]  /*0930*/  LDG.E R26, desc[UR8][R4.64+0x18] ;  /* 0x00001808041a7981 */ /* 0x000f62000c1e1900 */
[----:B0-----:R-:W-:-:S03]  /*0940*/  FADD R6, R27, R18 ;  /* 0x000000121b067221 */ /* 0x001fc60000000000 */
[----:B------:R-:W5:Y:S01]  /*0950*/  LDG.E R18, desc[UR8][R4.64+0x1c] ;  /* 0x00001c0804127981 */ /* 0x000f62000c1e1900 */
[----:B------:R-:W-:Y:S01]  /*0960*/  FADD R15, R6, R15 ;  /* 0x0000000f060f7221 */ /* 0x000fe20000000000 */
[C---:B------:R-:W-:Y:S01]  /*0970*/  LEA R27, R13.reuse, R14, 0x2 ;  /* 0x0000000e0d1b7211 */ /* 0x040fe200078e10ff */
[----:B------:R-:W-:Y:S01]  /*0980*/  IMAD.WIDE R6, R13, 0x4, R4 ;  /* 0x000000040d067825 */ /* 0x000fe200078e0204 */
[----:B------:R-:W5:Y:S03]  /*0990*/  LDG.E R14, desc[UR8][R4.64+0x20] ;  /* 0x00002008040e7981 */ /* 0x000f66000c1e1900 */
[----:B------:R-:W-:Y:S01]  /*09a0*/  FADD R16, R15, R16 ;  /* 0x000000100f107221 */ /* 0x000fe20000000000 */
[----:B------:R-:W5:Y:S03]  /*09b0*/  LDG.E R13, desc[UR8][R6.64] ;  /* 0x00000008060d7981 */ /* 0x000f66000c1e1900 */
[----:B------:R-:W-:Y:S01]  /*09c0*/  FADD R19, R16, R19 ;  /* 0x0000001310137221 */ /* 0x000fe20000000000 */
[----:B------:R-:W5:Y:S01]  /*09d0*/  LDG.E R15, desc[UR8][R6.64+0x4] ;  /* 0x00000408060f7981 */ /* 0x000f62000c1e1900 */
[----:B------:R-:W-:-:S04]  /*09e0*/  IMAD.WIDE R2, R27, 0x4, R2 ;  /* 0x000000041b027825 */ /* 0x000fc800078e0202 */
[----:B------:R-:W-:Y:S01]  /*09f0*/  FADD R27, R19, R28 ;  /* 0x0000001c131b7221 */ /* 0x000fe20000000000 */
[----:B------:R-:W5:Y:S03]  /*0a00*/  LDG.E R16, desc[UR8][R6.64+0x8] ;  /* 0x0000080806107981 */ /* 0x000f66000c1e1900 */
[----:B------:R-:W-:Y:S01]  /*0a10*/  FADD R24, R27, R24 ;  /* 0x000000181b187221 */ /* 0x000fe20000000000 */
[----:B------:R-:W5:Y:S03]  /*0a20*/  LDG.E R19, desc[UR8][R6.64+0xc] ;  /* 0x00000c0806137981 */ /* 0x000f66000c1e1900 */
[----:B------:R-:W-:Y:S01]  /*0a30*/  FADD R23, R24, R23 ;  /* 0x0000001718177221 */ /* 0x000fe20000000000 */
[----:B------:R-:W5:Y:S04]  /*0a40*/  LDG.E R4, desc[UR8][R6.64+0x10] ;  /* 0x0000100806047981 */ /* 0x000f68000c1e1900 */
[----:B------:R-:W5:Y:S04]  /*0a50*/  LDG.E R5, desc[UR8][R6.64+0x14] ;  /* 0x0000140806057981 */ /* 0x000f68000c1e1900 */
[----:B------:R-:W5:Y:S01]  /*0a60*/  LDG.E R24, desc[UR8][R6.64+0x20] ;  /* 0x0000200806187981 */ /* 0x000f62000c1e1900 */
[----:B--2---:R-:W-:-:S03]  /*0a70*/  FADD R27, R23, R20 ;  /* 0x00000014171b7221 */ /* 0x004fc60000000000 */
[----:B------:R-:W2:Y:S04]  /*0a80*/  LDG.E R23, desc[UR8][R6.64+0x18] ;  /* 0x0000180806177981 */ /* 0x000ea8000c1e1900 */
[----:B------:R-:W2:Y:S01]  /*0a90*/  LDG.E R20, desc[UR8][R6.64+0x1c] ;  /* 0x00001c0806147981 */ /* 0x000ea2000c1e1900 */
[----:B---3--:R-:W-:-:S03]  /*0aa0*/  FADD R28, R27, R0 ;  /* 0x000000001b1c7221 */ /* 0x008fc60000000000 */
[----:B------:R-:W3:Y:S01]  /*0ab0*/  LDG.E R0, desc[UR8][R2.64] ;  /* 0x0000000802007981 */ /* 0x000ee2000c1e1900 */
[----:B----4-:R-:W-:-:S03]  /*0ac0*/  FADD R28, R28, R21 ;  /* 0x000000151c1c7221 */ /* 0x010fc60000000000 */
[----:B------:R-:W4:Y:S01]  /*0ad0*/  LDG.E R21, desc[UR8][R2.64+0x4] ;  /* 0x0000040802157981 */ /* 0x000f22000c1e1900 */
[----:B-----5:R-:W-:-:S03]  /*0ae0*/  FADD R27, R28, R17 ;  /* 0x000000111c1b7221 */ /* 0x020fc60000000000 */
[----:B------:R-:W5:Y:S01]  /*0af0*/  LDG.E R17, desc[UR8][R2.64+0x8] ;  /* 0x0000080802117981 */ /* 0x000f62000c1e1900 */
[----:B------:R-:W-:-:S03]  /*0b00*/  FADD R28, R27, R22 ;  /* 0x000000161b1c7221 */ /* 0x000fc60000000000 */
[----:B------:R-:W5:Y:S01]  /*0b10*/  LDG.E R22, desc[UR8][R2.64+0xc] ;  /* 0x00000c0802167981 */ /* 0x000f62000c1e1900 */
[----:B------:R-:W-:-:S03]  /*0b20*/  FADD R27, R28, R25 ;  /* 0x000000191c1b7221 */ /* 0x000fc60000000000 */
[----:B------:R-:W5:Y:S01]  /*0b30*/  LDG.E R25, desc[UR8][R2.64+0x10] ;  /* 0x0000100802197981 */ /* 0x000f62000c1e1900 */
[----:B------:R-:W-:-:S03]  /*0b40*/  FADD R27, R27, R26 ;  /* 0x0000001a1b1b7221 */ /* 0x000fc60000000000 */
[----:B------:R-:W5:Y:S01]  /*0b50*/  LDG.E R6, desc[UR8][R2.64+0x14] ;  /* 0x0000140802067981 */ /* 0x000f62000c1e1900 */
[----:B------:R-:W-:-:S03]  /*0b60*/  FADD R27, R27, R18 ;  /* 0x000000121b1b7221 */ /* 0x000fc60000000000 */
[----:B------:R-:W5:Y:S04]  /*0b70*/  LDG.E R18, desc[UR8][R2.64+0x18] ;  /* 0x0000180802127981 */ /* 0x000f68000c1e1900 */
[----:B------:R-:W5:Y:S04]  /*0b80*/  LDG.E R7, desc[UR8][R2.64+0x1c] ;  /* 0x00001c0802077981 */ /* 0x000f68000c1e1900 */
[----:B------:R-:W5:Y:S01]  /*0b90*/  LDG.E R26, desc[UR8][R2.64+0x20] ;  /* 0x00002008021a7981 */ /* 0x000f62000c1e1900 */
[----:B------:R-:W-:-:S04]  /*0ba0*/  FADD R14, R27, R14 ;  /* 0x0000000e1b0e7221 */ /* 0x000fc80000000000 */
[----:B------:R-:W-:-:S04]  /*0bb0*/  FADD R14, R14, R13 ;  /* 0x0000000d0e0e7221 */ /* 0x000fc80000000000 */
[----:B------:R-:W-:-:S04]  /*0bc0*/  FADD R15, R14, R15 ;  /* 0x0000000f0e0f7221 */ /* 0x000fc80000000000 */
[----:B------:R-:W-:-:S04]  /*0bd0*/  FADD R16, R15, R16 ;  /* 0x000000100f107221 */ /* 0x000fc80000000000 */
[----:B------:R-:W-:-:S04]  /*0be0*/  FADD R19, R16, R19 ;  /* 0x0000001310137221 */ /* 0x000fc80000000000 */
[----:B------:R-:W-:-:S04]  /*0bf0*/  FADD R4, R19, R4 ;  /* 0x0000000413047221 */ /* 0x000fc80000000000 */
[----:B------:R-:W-:Y:S01]  /*0c00*/  FADD R4, R4, R5 ;  /* 0x0000000504047221 */ /* 0x000fe20000000000 */
[----:B------:R-:W-:-:S04]  /*0c10*/  UIADD3 UR4, UPT, UPT, UR4, 0x1, URZ ;  /* 0x0000000104047890 */ /* 0x000fc8000fffe0ff */
[----:B------:R-:W-:Y:S01]  /*0c20*/  UISETP.NE.AND UP0, UPT, UR4, 0x9, UPT ;  /* 0x000000090400788c */ /* 0x000fe2000bf05270 */
[----:B--2---:R-:W-:-:S04]  /*0c30*/  FADD R23, R4, R23 ;  /* 0x0000001704177221 */ /* 0x004fc80000000000 */
[----:B------:R-:W-:-:S04]  /*0c40*/  FADD R23, R23, R20 ;  /* 0x0000001417177221 */ /* 0x000fc80000000000 */
[----:B------:R-:W-:-:S04]  /*0c50*/  FADD R23, R23, R24 ;  /* 0x0000001817177221 */ /* 0x000fc80000000000 */
[----:B---3--:R-:W-:-:S04]  /*0c60*/  FADD R0, R23, R0 ;  /* 0x0000000017007221 */ /* 0x008fc80000000000 */
[----:B----4-:R-:W-:-:S04]  /*0c70*/  FADD R0, R0, R21 ;  /* 0x0000001500007221 */ /* 0x010fc80000000000 */
[----:B-----5:R-:W-:-:S04]  /*0c80*/  FADD R17, R0, R17 ;  /* 0x0000001100117221 */ /* 0x020fc80000000000 */
[----:B------:R-:W-:-:S04]  /*0c90*/  FADD R22, R17, R22 ;  /* 0x0000001611167221 */ /* 0x000fc80000000000 */
[----:B------:R-:W-:-:S04]  /*0ca0*/  FADD R25, R22, R25 ;  /* 0x0000001916197221 */ /* 0x000fc80000000000 */
[----:B------:R-:W-:-:S04]  /*0cb0*/  FADD R25, R25, R6 ;  /* 0x0000000619197221 */ /* 0x000fc80000000000 */
[----:B------:R-:W-:-:S04]  /*0cc0*/  FADD R18, R25, R18 ;  /* 0x0000001219127221 */ /* 0x000fc80000000000 */
[----:B------:R-:W-:-:S04]  /*0cd0*/  FADD R7, R18, R7 ;  /* 0x0000000712077221 */ /* 0x000fc80000000000 */
[----:B------:R-:W-:Y:S01]  /*0ce0*/  FADD R0, R7, R26 ;  /* 0x0000001a07007221 */ /* 0x000fe20000000000 */
[----:B------:R-:W-:Y:S06]  /*0cf0*/  BRA.U UP0, `(.L_x_29) ;  /* 0xfffffff5002c7547 */ /* 0x000fec000b83ffff */
[----:B------:R-:W-:Y:S01]  /*0d00*/  HFMA2 R3, -RZ, RZ, 0.83740234375, -16.109375 ;  /* 0x3ab3cc07ff037431 */ /* 0x000fe200000001ff */
[----:B------:R-:W-:Y:S01]  /*0d10*/  MOV R2, 0x44364000 ;  /* 0x4436400000027802 */ /* 0x000fe20000000f00 */
[----:B------:R-:W0:Y:S01]  /*0d20*/  FCHK P0, R0, 729 ;  /* 0x4436400000007902 */ /* 0x000e220000000000 */
[----:B------:R-:W-:Y:S03]  /*0d30*/  BSSY.RECONVERGENT B1, `(.L_x_30) ;  /* 0x000000a000017945 */ /* 0x000fe60003800200 */
[----:B------:R-:W-:-:S04]  /*0d40*/  FFMA R2, R3, -R2, 1 ;  /* 0x3f80000003027423 */ /* 0x000fc80000000802 */
[----:B------:R-:W-:-:S04]  /*0d50*/  FFMA R3, R2, R3, 0.0013717421097680926323 ;  /* 0x3ab3cc0702037423 */ /* 0x000fc80000000003 */
[----:B------:R-:W-:-:S04]  /*0d60*/  FFMA R2, R0, R3, RZ ;  /* 0x0000000300027223 */ /* 0x000fc800000000ff */
[----:B------:R-:W-:-:S04]  /*0d70*/  FFMA R4, R2, -729, R0 ;  /* 0xc436400002047823 */ /* 0x000fc80000000000 */
[----:B------:R-:W-:Y:S01]  /*0d80*/  FFMA R5, R3, R4, R2 ;  /* 0x0000000403057223 */ /* 0x000fe20000000002 */
[----:B0-----:R-:W-:Y:S06]  /*0d90*/  @!P0 BRA `(.L_x_31) ;  /* 0x00000000000c8947 */ /* 0x001fec0003800000 */
[----:B------:R-:W-:-:S07]  /*0da0*/  MOV R2, 0xdc0 ;  /* 0x00000dc000027802 */ /* 0x000fce0000000f00 */
[----:B------:R-:W-:Y:S05]  /*0db0*/  CALL.REL.NOINC `($__internal_1_$__cuda_sm3x_div_rn_noftz_f32_slowpath) ;  /* 0x0000000000287944 */ /* 0x000fea0003c00000 */
[----:B------:R-:W-:-:S07]  /*0dc0*/  MOV R5, R0 ;  /* 0x0000000000057202 */ /* 0x000fce0000000f00 */
.L_x_31:
[----:B------:R-:W-:Y:S05]  /*0dd0*/  BSYNC.RECONVERGENT B1 ;  /* 0x0000000000017941 */ /* 0x000fea0003800200 */
.L_x_30:
[----:B------:R-:W0:Y:S02]  /*0de0*/  LDCU.64 UR6, c[0x0][0x388] ;  /* 0x00007100ff0677ac */ /* 0x000e240008000a00 */
[----:B0-----:R-:W-:-:S04]  /*0df0*/  LEA R2, P0, R11, UR6, 0x2 ;  /* 0x000000060b027c11 */ /* 0x001fc8000f8010ff */
[----:B------:R-:W-:Y:S02]  /*0e00*/  LEA.HI.X R3, R11, UR7, R12, 0x2, P0 ;  /* 0x000000070b037c11 */ /* 0x000fe400080f140c */
[----:B------:R-:W-:-:S03]  /*0e10*/  IADD3 R11, P0, PT, R10, R11, RZ ;  /* 0x0000000b0a0b7210 */ /* 0x000fc60007f1e0ff */
[----:B------:R0:W-:Y:S01]  /*0e20*/  STG.E desc[UR8][R2.64], R5 ;  /* 0x0000000502007986 */ /* 0x0001e2000c101908 */
[----:B------:R-:W-:Y:S01]  /*0e30*/  IADD3.X R12, PT, PT, RZ, R12, RZ, P0, !PT ;  /* 0x0000000cff0c7210 */ /* 0x000fe200007fe4ff */
[----:B------:R-:W-:Y:S08]  /*0e40*/  BRA.U UP1, `(.L_x_32) ;  /* 0xfffffff101c47547 */ /* 0x000ff0000b83ffff */
[----:B------:R-:W-:Y:S05]  /*0e50*/  EXIT ;  /* 0x000000000000794d */ /* 0x000fea0003800000 */
        .weak           $__internal_1_$__cuda_sm3x_div_rn_noftz_f32_slowpath
        .type           $__internal_1_$__cuda_sm3x_div_rn_noftz_f32_slowpath,@function
        .size           $__internal_1_$__cuda_sm3x_div_rn_noftz_f32_slowpath,(.L_x_47 - $__internal_1_$__cuda_sm3x_div_rn_noftz_f32_slowpath)
$__internal_1_$__cuda_sm3x_div_rn_noftz_f32_slowpath:
[----:B------:R-:W-:Y:S01]  /*0e60*/  SHF.R.U32.HI R3, RZ, 0x17, R0 ;  /* 0x00000017ff037819 */ /* 0x000fe20000011600 */
[----:B------:R-:W-:Y:S04]  /*0e70*/  BSSY.RECONVERGENT B0, `(.L_x_33) ;  /* 0x000005c000007945 */ /* 0x000fe80003800200 */
[----:B------:R-:W-:Y:S01]  /*0e80*/  BSSY.RELIABLE B2, `(.L_x_34) ;  /* 0x000001a000027945 */ /* 0x000fe20003800100 */
[----:B------:R-:W-:Y:S02]  /*0e90*/  LOP3.LUT R5, R3, 0xff, RZ, 0xc0, !PT ;  /* 0x000000ff03057812 */ /* 0x000fe400078ec0ff */
[----:B------:R-:W-:Y:S02]  /*0ea0*/  MOV R3, R0 ;  /* 0x0000000000037202 */ /* 0x000fe40000000f00 */
        /* <DEDUP_REMOVED lines=23> */
.L_x_35:
[----:B------:R-:W-:Y:S05]  /*1020*/  BSYNC.RELIABLE B2 ;  /* 0x0000000000027941 */ /* 0x000fea0003800100 */
.L_x_34:
        /* <DEDUP_REMOVED lines=28> */
[CCC-:B------:R-:W-:Y:S01]  /*11f0*/  FFMA.RZ R3, R13.reuse, R7.reuse, R6.reuse ;  /* 0x000000070d037223 */ /* 0x1c0fe2000000c006 */
[-CC-:B------:R-:W-:Y:S01]  /*1200*/  FFMA.RM R4, R13, R7.reuse, R6.reuse ;  /* 0x000000070d047223 */ /* 0x180fe20000004006 */
[C---:B------:R-:W-:Y:S02]  /*1210*/  ISETP.NE.AND P2, PT, R14.reuse, RZ, PT ;  /* 0x000000ff0e00720c */ /* 0x040fe40003f45270 */
[C---:B------:R-:W-:Y:S02]  /*1220*/  ISETP.NE.AND P1, PT, R14.reuse, RZ, PT ;  /* 0x000000ff0e00720c */ /* 0x040fe40003f25270 */
[----:B------:R-:W-:Y:S01]  /*1230*/  LOP3.LUT R5, R3, 0x7fffff, RZ, 0xc0, !PT ;  /* 0x007fffff03057812 */ /* 0x000fe200078ec0ff */
[----:B------:R-:W-:Y:S01]  /*1240*/  FFMA.RP R3, R13, R7, R6 ;  /* 0x000000070d037223 */ /* 0x000fe20000008006 */
        /* <DEDUP_REMOVED lines=16> */
.L_x_42:
[----:B------:R-:W-:-:S04]  /*1350*/  LOP3.LUT R0, R0, 0x80000000, RZ, 0xc0, !PT ;  /* 0x8000000000007812 */ /* 0x000fc800078ec0ff */
[----:B------:R-:W-:Y:S01]  /*1360*/  LOP3.LUT R0, R0, 0x7f800000, RZ, 0xfc, !PT ;  /* 0x7f80000000007812 */ /* 0x000fe200078efcff */
[----:B------:R-:W-:Y:S06]  /*1370*/  BRA `(.L_x_43) ;  /* 0x0000000000047947 */ /* 0x000fec0003800000 */
.L_x_41:
[----:B------:R-:W-:-:S07]  /*1380*/  LEA R0, R4, R0, 0x17 ;  /* 0x0000000004007211 */ /* 0x000fce00078eb8ff */
.L_x_43:
[----:B------:R-:W-:Y:S05]  /*1390*/  BSYNC.RECONVERGENT B2 ;  /* 0x0000000000027941 */ /* 0x000fea0003800200 */
.L_x_40:
[----:B------:R-:W-:Y:S05]  /*13a0*/  BRA `(.L_x_44) ;  /* 0x0000000000207947 */ /* 0x000fea0003800000 */
.L_x_39:
[----:B------:R-:W-:-:S04]  /*13b0*/  LOP3.LUT R0, R4, 0x80000000, R3, 0x48, !PT ;  /* 0x8000000004007812 */ /* 0x000fc800078e4803 */
[----:B------:R-:W-:Y:S01]  /*13c0*/  LOP3.LUT R0, R0, 0x7f800000, RZ, 0xfc, !PT ;  /* 0x7f80000000007812 */ /* 0x000fe200078efcff */
[----:B------:R-:W-:Y:S06]  /*13d0*/  BRA `(.L_x_44) ;  /* 0x0000000000147947 */ /* 0x000fec0003800000 */
.L_x_38:
[----:B------:R-:W-:Y:S01]  /*13e0*/  LOP3.LUT R0, R4, 0x80000000, R3, 0x48, !PT ;  /* 0x8000000004007812 */ /* 0x000fe200078e4803 */
[----:B------:R-:W-:Y:S06]  /*13f0*/  BRA `(.L_x_44) ;  /* 0x00000000000c7947 */ /* 0x000fec0003800000 */
.L_x_37:
[----:B------:R-:W0:Y:S01]  /*1400*/  MUFU.RSQ R0, -QNAN ;  /* 0xffc0000000007908 */ /* 0x000e220000001400 */
[----:B------:R-:W-:Y:S05]  /*1410*/  BRA `(.L_x_44) ;  /* 0x0000000000047947 */ /* 0x000fea0003800000 */
.L_x_36:
[----:B------:R-:W-:-:S07]  /*1420*/  FADD.FTZ R0, R0, 729 ;  /* 0x4436400000007421 */ /* 0x000fce0000010000 */
.L_x_44:
[----:B------:R-:W-:Y:S05]  /*1430*/  BSYNC.RECONVERGENT B0 ;  /* 0x0000000000007941 */ /* 0x000fea0003800200 */
.L_x_33:
[----:B------:R-:W-:-:S04]  /*1440*/  HFMA2 R3, -RZ, RZ, 0, 0 ;  /* 0x00000000ff037431 */ /* 0x000fc800000001ff */
[----:B0-----:R-:W-:Y:S05]  /*1450*/  RET.REL.NODEC R2 `(_Z20median_filter_gpu_gmPfS_i) ;  /* 0xffffffe802e87950 */ /* 0x001fea0003c3ffff */
.L_x_45:
        /* <DEDUP_REMOVED lines=10> */
.L_x_47:


//--------------------- .nv.shared._Z23median_filter_gpu_sm_2dPfS_i --------------------------
	.section	.nv.shared._Z23median_filter_gpu_sm_2dPfS_i,"aw",@nobits
	.sectionflags	@""
	.align	4
.nv.shared._Z23median_filter_gpu_sm_2dPfS_i:
	.zero		2048


//--------------------- .nv.shared.reserved.0     --------------------------
	.section	.nv.shared.reserved.0,"aw",@nobits
	.weak		__nv_reservedSMEM_offset_0_alias
	.size		__nv_reservedSMEM_offset_0_alias, 0, 64
	.other		__nv_reservedSMEM_offset_0_alias,@"STO_CUDA_RESERVED_SHARED STV_DEFAULT"
__nv_reservedSMEM_offset_0_alias:
	.zero		0
	.zero		64


//--------------------- .nv.constant0._Z23median_filter_gpu_sm_2dPfS_i --------------------------
	.section	.nv.constant0._Z23median_filter_gpu_sm_2dPfS_i,"a",@progbits
	.sectionflags	@""
	.align	4
.nv.constant0._Z23median_filter_gpu_sm_2dPfS_i:
	.zero		916


//--------------------- .nv.constant0._Z20median_filter_gpu_gmPfS_i --------------------------
	.section	.nv.constant0._Z20median_filter_gpu_gmPfS_i,"a",@progbits
	.sectionflags	@""
	.align	4
.nv.constant0._Z20median_filter_gpu_gmPfS_i:
	.zero		916


//--------------------- SYMBOLS --------------------------

	.type		.nv.reservedSmem.offset0,@object
	.size		.nv.reservedSmem.offset0,0x4
	.type		.nv.reservedSmem.cap,@object
	.size		.nv.reservedSmem.cap,0x4
